// auto-generated by cutlass_sweep.sparse_gemm — config: {"arch": "sm_90", "cluster_m": 2, "cluster_n": 1, "dtype": "fp16", "tile_k": 64, "tile_m": 128, "tile_n": 128}
#include "cutlass/cutlass.h"
#include "cutlass/gemm/collective/collective_builder.hpp"
#include "cutlass/gemm/device/gemm_universal_adapter.h"
#include "cutlass/gemm/kernel/gemm_universal.hpp"
#include "cutlass/epilogue/collective/collective_builder.hpp"

using Elem = cutlass::half_t;
using Acc  = float;
using TileShape    = cute::Shape<cute::_128, cute::_128, cute::_64>;
using ClusterShape = cute::Shape<cute::_2, cute::_1, cute::_1>;

using CollectiveEpilogue = typename cutlass::epilogue::collective::CollectiveBuilder<
    cutlass::arch::Sm90, cutlass::arch::OpClassSparseTensorOp,
    TileShape, ClusterShape,
    cutlass::epilogue::collective::EpilogueTileAuto,
    Acc, Acc,
    Acc, cutlass::layout::ColumnMajor, 128 / cutlass::sizeof_bits<Acc>::value,
    Acc, cutlass::layout::ColumnMajor, 128 / cutlass::sizeof_bits<Acc>::value,
    cutlass::epilogue::collective::EpilogueScheduleAuto
  >::CollectiveOp;

using CollectiveMainloop = typename cutlass::gemm::collective::CollectiveBuilder<
    cutlass::arch::Sm90, cutlass::arch::OpClassSparseTensorOp,
    Elem, cutlass::layout::RowMajor, 128 / cutlass::sizeof_bits<Elem>::value,
    Elem, cutlass::layout::ColumnMajor, 128 / cutlass::sizeof_bits<Elem>::value,
    Acc,
    TileShape, ClusterShape,
    cutlass::gemm::collective::StageCountAutoCarveout<static_cast<int>(sizeof(typename CollectiveEpilogue::SharedStorage))>,
    cutlass::gemm::collective::KernelScheduleAuto
  >::CollectiveOp;

using GemmKernel = cutlass::gemm::kernel::GemmUniversal<
    cute::Shape<int,int,int,int>,
    CollectiveMainloop,
    CollectiveEpilogue
>;
using Gemm = cutlass::gemm::device::GemmUniversalAdapter<GemmKernel>;

auto* _anchor = &cutlass::device_kernel<GemmKernel>;


// ===== COMPILED SASS (sm_90a) =====

	.target	sm_90a

	.elftype	@"ET_EXEC"


//--------------------- .note.nv.tkinfo           --------------------------
	.section	.note.nv.tkinfo,"",@"SHT_NOTE"
	.sectionflags	@"SHF_NOTE_NV_TKINFO"
	.tkinfo
        /*0018*/ 	.word	0x00000002
        /*0030*/ 	.string	""
        /*0030*/ 	.string	"ptxas"
        /*0030*/ 	.string	"Cuda compilation tools, release 13.0, V13.0.88"
        /*0030*/ 	.string	"Build cuda_13.0.r13.0/compiler.36424714_0"
        /*0030*/ 	.string	"-arch sm_90a -m 64 "



//--------------------- .note.nv.cuinfo           --------------------------
	.section	.note.nv.cuinfo,"",@"SHT_NOTE"
	.sectionflags	@"SHF_NOTE_NV_CUINFO"
        /*0018*/ 	.short	0x0002
        /*001a*/ 	.short	0x005a
        /*001c*/ 	.short	0x0082
	.zero		2


//--------------------- .nv.info                  --------------------------
	.section	.nv.info,"",@"SHT_CUDA_INFO"
	.align	4


	//----- nvinfo : EIATTR_REGCOUNT
	.align		4
        /*0000*/ 	.byte	0x04, 0x2f
        /*0002*/ 	.short	(.L_12 - .L_11)
	.align		4
.L_11:
        /*0004*/ 	.word	index@(_ZN7cutlass13device_kernelINS_4gemm6kernel13GemmUniversalIN4cute5tupleIJiiiiEEENS1_10collective13CollectiveMmaINS1_40MainloopSm90TmaGmmaWarpSpecializedSparseILi9ENS5_IJNS4_1CILi2EEENSA_ILi1EEESC_EEENS1_35KernelTmaWarpSpecializedCooperativeEEENS5_IJNSA_ILi128EEESG_NSA_ILi64EEEEEENS_6half_tENS5_IJNS4_6LayoutINS5_IJiNS5_IJSB_iEEEiEEENS5_IJlNS5_IJSC_SB_EEElEEEEENSK_INS5_IJNS5_IJNS5_IJNSA_ILi8EEESB_NSA_ILi4EEEEEEiEEENS5_IJNS5_IJNSA_ILi16EEESB_SB_EEEiEEEiEEENS5_IJNS5_IJNS5_IJSH_SU_NSA_ILi1024EEEEEENSA_ILi4096EEEEEENS5_IJNS5_IJSC_NSA_ILi512EEENSA_ILi32EEEEEElEEElEEEEEEEESJ_NS5_IJlSC_lEEENS4_8TiledMMAINS4_8MMA_AtomIJNS4_4SM904GMMA6SPARSE27GMMA_64x128x32_F32F16F16_SSILNS1D_5MajorE0ELS1G_0ELNS1D_7ScaleInE1ELS1H_1ELNS1D_9SparseSelE0EEEEEENSK_ISD_NS5_IJSC_NSA_ILi0EEES1L_EEEEENS5_IJNS4_10UnderscoreES1O_S1O_EEEEENS4_13SM90_TMA_LOADENS4_14ComposedLayoutINS4_7SwizzleILi2ELi4ELi3EEENS4_25smem_sparse_ptr_flag_bitsILi2ELi16EEENSK_INS5_IJNS5_IJSC_SQ_EEENS5_IJSB_S13_EEEEEENS5_IJNS5_IJS1L_SH_EEESN_EEEEEEEvNS4_8identityENS4_23SM90_TMA_LOAD_MULTICASTENS1S_INS1T_ILi3ELi4ELi3EEENS4_18smem_ptr_flag_bitsILi16EEENSK_INS5_IJSQ_SH_EEENS5_IJSH_SC_EEEEEEEvS24_EENS_8epilogue10collective6detail29Sm90TmaWarpSpecializedAdapterINS2F_15DefaultEpilogueIfNS5_IJSC_llEEES2J_NS2E_6thread17LinearCombinationIfLi1EffLNS2K_9ScaleType4KindE0ELNS_15FloatRoundStyleE2EfEENS1_15EpilogueDefaultEEEEEvvEEEEvNT_6ParamsE)
        /*0008*/ 	.word	0x000000a8


	//----- nvinfo : EIATTR_FRAME_SIZE
	.align		4
.L_12:
        /*000c*/ 	.byte	0x04, 0x11
        /*000e*/ 	.short	(.L_14 - .L_13)
	.align		4
.L_13:
        /*0010*/ 	.word	index@(_ZN7cutlass13device_kernelINS_4gemm6kernel13GemmUniversalIN4cute5tupleIJiiiiEEENS1_10collective13CollectiveMmaINS1_40MainloopSm90TmaGmmaWarpSpecializedSparseILi9ENS5_IJNS4_1CILi2EEENSA_ILi1EEESC_EEENS1_35KernelTmaWarpSpecializedCooperativeEEENS5_IJNSA_ILi128EEESG_NSA_ILi64EEEEEENS_6half_tENS5_IJNS4_6LayoutINS5_IJiNS5_IJSB_iEEEiEEENS5_IJlNS5_IJSC_SB_EEElEEEEENSK_INS5_IJNS5_IJNS5_IJNSA_ILi8EEESB_NSA_ILi4EEEEEEiEEENS5_IJNS5_IJNSA_ILi16EEESB_SB_EEEiEEEiEEENS5_IJNS5_IJNS5_IJSH_SU_NSA_ILi1024EEEEEENSA_ILi4096EEEEEENS5_IJNS5_IJSC_NSA_ILi512EEENSA_ILi32EEEEEElEEElEEEEEEEESJ_NS5_IJlSC_lEEENS4_8TiledMMAINS4_8MMA_AtomIJNS4_4SM904GMMA6SPARSE27GMMA_64x128x32_F32F16F16_SSILNS1D_5MajorE0ELS1G_0ELNS1D_7ScaleInE1ELS1H_1ELNS1D_9SparseSelE0EEEEEENSK_ISD_NS5_IJSC_NSA_ILi0EEES1L_EEEEENS5_IJNS4_10UnderscoreES1O_S1O_EEEEENS4_13SM90_TMA_LOADENS4_14ComposedLayoutINS4_7SwizzleILi2ELi4ELi3EEENS4_25smem_sparse_ptr_flag_bitsILi2ELi16EEENSK_INS5_IJNS5_IJSC_SQ_EEENS5_IJSB_S13_EEEEEENS5_IJNS5_IJS1L_SH_EEESN_EEEEEEEvNS4_8identityENS4_23SM90_TMA_LOAD_MULTICASTENS1S_INS1T_ILi3ELi4ELi3EEENS4_18smem_ptr_flag_bitsILi16EEENSK_INS5_IJSQ_SH_EEENS5_IJSH_SC_EEEEEEEvS24_EENS_8epilogue10collective6detail29Sm90TmaWarpSpecializedAdapterINS2F_15DefaultEpilogueIfNS5_IJSC_llEEES2J_NS2E_6thread17LinearCombinationIfLi1EffLNS2K_9ScaleType4KindE0ELNS_15FloatRoundStyleE2EfEENS1_15EpilogueDefaultEEEEEvvEEEEvNT_6ParamsE)
        /*0014*/ 	.word	0x00000000


	//----- nvinfo : EIATTR_MIN_STACK_SIZE
	.align		4
.L_14:
        /*0018*/ 	.byte	0x04, 0x12
        /*001a*/ 	.short	(.L_16 - .L_15)
	.align		4
.L_15:
        /*001c*/ 	.word	index@(_ZN7cutlass13device_kernelINS_4gemm6kernel13GemmUniversalIN4cute5tupleIJiiiiEEENS1_10collective13CollectiveMmaINS1_40MainloopSm90TmaGmmaWarpSpecializedSparseILi9ENS5_IJNS4_1CILi2EEENSA_ILi1EEESC_EEENS1_35KernelTmaWarpSpecializedCooperativeEEENS5_IJNSA_ILi128EEESG_NSA_ILi64EEEEEENS_6half_tENS5_IJNS4_6LayoutINS5_IJiNS5_IJSB_iEEEiEEENS5_IJlNS5_IJSC_SB_EEElEEEEENSK_INS5_IJNS5_IJNS5_IJNSA_ILi8EEESB_NSA_ILi4EEEEEEiEEENS5_IJNS5_IJNSA_ILi16EEESB_SB_EEEiEEEiEEENS5_IJNS5_IJNS5_IJSH_SU_NSA_ILi1024EEEEEENSA_ILi4096EEEEEENS5_IJNS5_IJSC_NSA_ILi512EEENSA_ILi32EEEEEElEEElEEEEEEEESJ_NS5_IJlSC_lEEENS4_8TiledMMAINS4_8MMA_AtomIJNS4_4SM904GMMA6SPARSE27GMMA_64x128x32_F32F16F16_SSILNS1D_5MajorE0ELS1G_0ELNS1D_7ScaleInE1ELS1H_1ELNS1D_9SparseSelE0EEEEEENSK_ISD_NS5_IJSC_NSA_ILi0EEES1L_EEEEENS5_IJNS4_10UnderscoreES1O_S1O_EEEEENS4_13SM90_TMA_LOADENS4_14ComposedLayoutINS4_7SwizzleILi2ELi4ELi3EEENS4_25smem_sparse_ptr_flag_bitsILi2ELi16EEENSK_INS5_IJNS5_IJSC_SQ_EEENS5_IJSB_S13_EEEEEENS5_IJNS5_IJS1L_SH_EEESN_EEEEEEEvNS4_8identityENS4_23SM90_TMA_LOAD_MULTICASTENS1S_INS1T_ILi3ELi4ELi3EEENS4_18smem_ptr_flag_bitsILi16EEENSK_INS5_IJSQ_SH_EEENS5_IJSH_SC_EEEEEEEvS24_EENS_8epilogue10collective6detail29Sm90TmaWarpSpecializedAdapterINS2F_15DefaultEpilogueIfNS5_IJSC_llEEES2J_NS2E_6thread17LinearCombinationIfLi1EffLNS2K_9ScaleType4KindE0ELNS_15FloatRoundStyleE2EfEENS1_15EpilogueDefaultEEEEEvvEEEEvNT_6ParamsE)
        /*0020*/ 	.word	0x00000000
.L_16:


//--------------------- .nv.compat                --------------------------
	.section	.nv.compat,"",@"SHT_CUDA_COMPAT_INFO"
	.align	4
        /*0000*/ 	.byte	0x02, 0x09, 0x01, 0x00, 0x02, 0x02, 0x04, 0x00, 0x02, 0x05, 0x05, 0x00, 0x03, 0x07, 0x01, 0x01
        /*0010*/ 	.byte	0x02, 0x03, 0x01, 0x00, 0x02, 0x06, 0x01, 0x00, 0x04, 0x0b, 0x08, 0x00, 0x00, 0x00, 0x00, 0x00
        /*0020*/ 	.byte	0x00, 0x00, 0x00, 0x00


//--------------------- .nv.info._ZN7cutlass13device_kernelINS_4gemm6kernel13GemmUniversalIN4cute5tupleIJiiiiEEENS1_10collective13CollectiveMmaINS1_40MainloopSm90TmaGmmaWarpSpecializedSparseILi9ENS5_IJNS4_1CILi2EEENSA_ILi1EEESC_EEENS1_35KernelTmaWarpSpecializedCooperativeEEENS5_IJNSA_ILi128EEESG_NSA_ILi64EEEEEENS_6half_tENS5_IJNS4_6LayoutINS5_IJiNS5_IJSB_iEEEiEEENS5_IJlNS5_IJSC_SB_EEElEEEEENSK_INS5_IJNS5_IJNS5_IJNSA_ILi8EEESB_NSA_ILi4EEEEEEiEEENS5_IJNS5_IJNSA_ILi16EEESB_SB_EEEiEEEiEEENS5_IJNS5_IJNS5_IJSH_SU_NSA_ILi1024EEEEEENSA_ILi4096EEEEEENS5_IJNS5_IJSC_NSA_ILi512EEENSA_ILi32EEEEEElEEElEEEEEEEESJ_NS5_IJlSC_lEEENS4_8TiledMMAINS4_8MMA_AtomIJNS4_4SM904GMMA6SPARSE27GMMA_64x128x32_F32F16F16_SSILNS1D_5MajorE0ELS1G_0ELNS1D_7ScaleInE1ELS1H_1ELNS1D_9SparseSelE0EEEEEENSK_ISD_NS5_IJSC_NSA_ILi0EEES1L_EEEEENS5_IJNS4_10UnderscoreES1O_S1O_EEEEENS4_13SM90_TMA_LOADENS4_14ComposedLayoutINS4_7SwizzleILi2ELi4ELi3EEENS4_25smem_sparse_ptr_flag_bitsILi2ELi16EEENSK_INS5_IJNS5_IJSC_SQ_EEENS5_IJSB_S13_EEEEEENS5_IJNS5_IJS1L_SH_EEESN_EEEEEEEvNS4_8identityENS4_23SM90_TMA_LOAD_MULTICASTENS1S_INS1T_ILi3ELi4ELi3EEENS4_18smem_ptr_flag_bitsILi16EEENSK_INS5_IJSQ_SH_EEENS5_IJSH_SC_EEEEEEEvS24_EENS_8epilogue10collective6detail29Sm90TmaWarpSpecializedAdapterINS2F_15DefaultEpilogueIfNS5_IJSC_llEEES2J_NS2E_6thread17LinearCombinationIfLi1EffLNS2K_9ScaleType4KindE0ELNS_15FloatRoundStyleE2EfEENS1_15EpilogueDefaultEEEEEvvEEEEvNT_6ParamsE --------------------------
	.section	.nv.info._ZN7cutlass13device_kernelINS_4gemm6kernel13GemmUniversalIN4cute5tupleIJiiiiEEENS1_10collective13CollectiveMmaINS1_40MainloopSm90TmaGmmaWarpSpecializedSparseILi9ENS5_IJNS4_1CILi2EEENSA_ILi1EEESC_EEENS1_35KernelTmaWarpSpecializedCooperativeEEENS5_IJNSA_ILi128EEESG_NSA_ILi64EEEEEENS_6half_tENS5_IJNS4_6LayoutINS5_IJiNS5_IJSB_iEEEiEEENS5_IJlNS5_IJSC_SB_EEElEEEEENSK_INS5_IJNS5_IJNS5_IJNSA_ILi8EEESB_NSA_ILi4EEEEEEiEEENS5_IJNS5_IJNSA_ILi16EEESB_SB_EEEiEEEiEEENS5_IJNS5_IJNS5_IJSH_SU_NSA_ILi1024EEEEEENSA_ILi4096EEEEEENS5_IJNS5_IJSC_NSA_ILi512EEENSA_ILi32EEEEEElEEElEEEEEEEESJ_NS5_IJlSC_lEEENS4_8TiledMMAINS4_8MMA_AtomIJNS4_4SM904GMMA6SPARSE27GMMA_64x128x32_F32F16F16_SSILNS1D_5MajorE0ELS1G_0ELNS1D_7ScaleInE1ELS1H_1ELNS1D_9SparseSelE0EEEEEENSK_ISD_NS5_IJSC_NSA_ILi0EEES1L_EEEEENS5_IJNS4_10UnderscoreES1O_S1O_EEEEENS4_13SM90_TMA_LOADENS4_14ComposedLayoutINS4_7SwizzleILi2ELi4ELi3EEENS4_25smem_sparse_ptr_flag_bitsILi2ELi16EEENSK_INS5_IJNS5_IJSC_SQ_EEENS5_IJSB_S13_EEEEEENS5_IJNS5_IJS1L_SH_EEESN_EEEEEEEvNS4_8identityENS4_23SM90_TMA_LOAD_MULTICASTENS1S_INS1T_ILi3ELi4ELi3EEENS4_18smem_ptr_flag_bitsILi16EEENSK_INS5_IJSQ_SH_EEENS5_IJSH_SC_EEEEEEEvS24_EENS_8epilogue10collective6detail29Sm90TmaWarpSpecializedAdapterINS2F_15DefaultEpilogueIfNS5_IJSC_llEEES2J_NS2E_6thread17LinearCombinationIfLi1EffLNS2K_9ScaleType4KindE0ELNS_15FloatRoundStyleE2EfEENS1_15EpilogueDefaultEEEEEvvEEEEvNT_6ParamsE,"",@"SHT_CUDA_INFO"
	.sectionflags	@""
	.align	4


	//----- nvinfo : EIATTR_CUDA_API_VERSION
	.align		4
        /*0000*/ 	.byte	0x04, 0x37
        /*0002*/ 	.short	(.L_18 - .L_17)
.L_17:
        /*0004*/ 	.word	0x00000082


	//----- nvinfo : EIATTR_KPARAM_INFO
	.align		4
.L_18:
        /*0008*/ 	.byte	0x04, 0x17
        /*000a*/ 	.short	(.L_20 - .L_19)
.L_19:
        /*000c*/ 	.word	0x00000000
        /*0010*/ 	.short	0x0000
        /*0012*/ 	.short	0x0070
        /*0014*/ 	.byte	0x00, 0xf0, 0x01, 0x14


	//----- nvinfo : EIATTR_SPARSE_MMA_MASK
	.align		4
.L_20:
        /*0018*/ 	.byte	0x03, 0x50
        /*001a*/ 	.short	0x0002


	//----- nvinfo : EIATTR_MAXREG_COUNT
	.align		4
        /*001c*/ 	.byte	0x03, 0x1b
        /*001e*/ 	.short	0x00a8


	//----- nvinfo : EIATTR_NUM_BARRIERS
	.align		4
        /*0020*/ 	.byte	0x02, 0x4c
        /*0022*/ 	.byte	0x01
	.zero		1


	//----- nvinfo : EIATTR_MERCURY_ISA_VERSION
	.align		4
        /*0024*/ 	.byte	0x03, 0x5f
        /*0026*/ 	.short	0x0101


	//----- nvinfo : EIATTR_INT_WARP_WIDE_INSTR_OFFSETS
	.align		4
        /*0028*/ 	.byte	0x04, 0x31
        /*002a*/ 	.short	(.L_22 - .L_21)


	//   ....[0]....
.L_21:
        /*002c*/ 	.word	0x000005d0


	//   ....[1]....
        /*0030*/ 	.word	0x00000710


	//   ....[2]....
        /*0034*/ 	.word	0x000007b0


	//----- nvinfo : EIATTR_COOP_GROUP_MASK_REGIDS
	.align		4
.L_22:
        /*0038*/ 	.byte	0x04, 0x29
        /*003a*/ 	.short	(.L_24 - .L_23)


	//   ....[0]....
.L_23:
        /*003c*/ 	.word	0xffffffff


	//   ....[1]....
        /*0040*/ 	.word	0xffffffff


	//   ....[2]....
        /*0044*/ 	.word	0xffffffff


	//   ....[3]....
        /*0048*/ 	.word	0xffffffff


	//   ....[4]....
        /*004c*/ 	.word	0xffffffff


	//   ....[5]....
        /*0050*/ 	.word	0xffffffff


	//----- nvinfo : EIATTR_COOP_GROUP_INSTR_OFFSETS
	.align		4
.L_24:
        /*0054*/ 	.byte	0x04, 0x28
        /*0056*/ 	.short	(.L_26 - .L_25)


	//   ....[0]....
.L_25:
        /*0058*/ 	.word	0x00000060


	//   ....[1]....
        /*005c*/ 	.word	0x00000070


	//   ....[2]....
        /*0060*/ 	.word	0x00000160


	//   ....[3]....
        /*0064*/ 	.word	0x000003e0


	//   ....[4]....
        /*0068*/ 	.word	0x000008e0


	//   ....[5]....
        /*006c*/ 	.word	0x00001360


	//----- nvinfo : EIATTR_REG_RECONFIG
	.align		4
.L_26:
        /*0070*/ 	.byte	0x01, 0x54
	.zero		2


	//----- nvinfo : EIATTR_MBARRIER_INSTR_OFFSETS
	.align		4
        /*0074*/ 	.byte	0x04, 0x39
        /*0076*/ 	.short	(.L_28 - .L_27)


	//   ....[0]....
.L_27:
        /*0078*/ 	.word	0x00000280
        /*007c*/ 	.word	0x000000ff
        /*0080*/ 	.word	0x00000000
        /*0084*/ 	.short	0x0100
        /*0086*/ 	.byte	0x08
	.zero		1


	//   ....[1]....
        /*0088*/ 	.word	0x00000290
        /*008c*/ 	.word	0x000000ff
        /*0090*/ 	.word	0x00000048
        /*0094*/ 	.short	0x0100
        /*0096*/ 	.byte	0x08
	.zero		1


	//   ....[2]....
        /*0098*/ 	.word	0x000002a0
        /*009c*/ 	.word	0x000000ff
        /*00a0*/ 	.word	0x00000008
        /*00a4*/ 	.short	0x0100
        /*00a6*/ 	.byte	0x08
	.zero		1


	//   ....[3]....
        /*00a8*/ 	.word	0x000002b0
        /*00ac*/ 	.word	0x000000ff
        /*00b0*/ 	.word	0x00000050
        /*00b4*/ 	.short	0x0100
        /*00b6*/ 	.byte	0x08
	.zero		1


	//   ....[4]....
        /*00b8*/ 	.word	0x000002c0
        /*00bc*/ 	.word	0x000000ff
        /*00c0*/ 	.word	0x00000010
        /*00c4*/ 	.short	0x0100
        /*00c6*/ 	.byte	0x08
	.zero		1


	//   ....[5]....
        /*00c8*/ 	.word	0x000002d0
        /*00cc*/ 	.word	0x000000ff
        /*00d0*/ 	.word	0x00000058
        /*00d4*/ 	.short	0x0100
        /*00d6*/ 	.byte	0x08
	.zero		1


	//   ....[6]....
        /*00d8*/ 	.word	0x000002e0
        /*00dc*/ 	.word	0x000000ff
        /*00e0*/ 	.word	0x00000018
        /*00e4*/ 	.short	0x0100
        /*00e6*/ 	.byte	0x08
	.zero		1


	//   ....[7]....
        /*00e8*/ 	.word	0x000002f0
        /*00ec*/ 	.word	0x000000ff
        /*00f0*/ 	.word	0x00000060
        /*00f4*/ 	.short	0x0100
        /*00f6*/ 	.byte	0x08
	.zero		1


	//   ....[8]....
        /*00f8*/ 	.word	0x00000300
        /*00fc*/ 	.word	0x000000ff
        /*0100*/ 	.word	0x00000020
        /*0104*/ 	.short	0x0100
        /*0106*/ 	.byte	0x08
	.zero		1


	//   ....[9]....
        /*0108*/ 	.word	0x00000310
        /*010c*/ 	.word	0x000000ff
        /*0110*/ 	.word	0x00000068
        /*0114*/ 	.short	0x0100
        /*0116*/ 	.byte	0x08
	.zero		1


	//   ....[10]....
        /*0118*/ 	.word	0x00000320
        /*011c*/ 	.word	0x000000ff
        /*0120*/ 	.word	0x00000028
        /*0124*/ 	.short	0x0100
        /*0126*/ 	.byte	0x08
	.zero		1


	//   ....[11]....
        /*0128*/ 	.word	0x00000330
        /*012c*/ 	.word	0x000000ff
        /*0130*/ 	.word	0x00000070
        /*0134*/ 	.short	0x0100
        /*0136*/ 	.byte	0x08
	.zero		1


	//   ....[12]....
        /*0138*/ 	.word	0x00000340
        /*013c*/ 	.word	0x000000ff
        /*0140*/ 	.word	0x00000030
        /*0144*/ 	.short	0x0100
        /*0146*/ 	.byte	0x08
	.zero		1


	//   ....[13]....
        /*0148*/ 	.word	0x00000350
        /*014c*/ 	.word	0x000000ff
        /*0150*/ 	.word	0x00000078
        /*0154*/ 	.short	0x0100
        /*0156*/ 	.byte	0x08
	.zero		1


	//   ....[14]....
        /*0158*/ 	.word	0x00000360
        /*015c*/ 	.word	0x000000ff
        /*0160*/ 	.word	0x00000038
        /*0164*/ 	.short	0x0100
        /*0166*/ 	.byte	0x08
	.zero		1


	//   ....[15]....
        /*0168*/ 	.word	0x00000370
        /*016c*/ 	.word	0x000000ff
        /*0170*/ 	.word	0x00000080
        /*0174*/ 	.short	0x0100
        /*0176*/ 	.byte	0x08
	.zero		1


	//   ....[16]....
        /*0178*/ 	.word	0x00000380
        /*017c*/ 	.word	0x000000ff
        /*0180*/ 	.word	0x00000040
        /*0184*/ 	.short	0x0100
        /*0186*/ 	.byte	0x08
	.zero		1


	//   ....[17]....
        /*0188*/ 	.word	0x00000390
        /*018c*/ 	.word	0x000000ff
        /*0190*/ 	.word	0x00000088
        /*0194*/ 	.short	0x0100
        /*0196*/ 	.byte	0x08
	.zero		1


	//   ....[18]....
        /*0198*/ 	.word	0x00000820
        /*019c*/ 	.word	0x000000ff
        /*01a0*/ 	.word	0x000000a0
        /*01a4*/ 	.short	0x0100
        /*01a6*/ 	.byte	0x06
	.zero		1


	//   ....[19]....
        /*01a8*/ 	.word	0x00000890
        /*01ac*/ 	.word	0x000000ff
        /*01b0*/ 	.word	0x000000a8
        /*01b4*/ 	.short	0x0100
        /*01b6*/ 	.byte	0x06
	.zero		1


	//   ....[20]....
        /*01b8*/ 	.word	0x000016a0
        /*01bc*/ 	.word	0x000000ff
        /*01c0*/ 	.word	0x00000000
        /*01c4*/ 	.short	0x010a
        /*01c6*/ 	.byte	0x08
	.zero		1


	//   ....[21]....
        /*01c8*/ 	.word	0x00001730
        /*01cc*/ 	.word	0x000000ff
        /*01d0*/ 	.word	0x00000000
        /*01d4*/ 	.short	0x010a
        /*01d6*/ 	.byte	0x08
	.zero		1


	//   ....[22]....
        /*01d8*/ 	.word	0x00001910
        /*01dc*/ 	.word	0x00000012
        /*01e0*/ 	.word	0x00000000
        /*01e4*/ 	.short	0x0101
        /*01e6*/ 	.byte	0x3f
	.zero		1


	//   ....[23]....
        /*01e8*/ 	.word	0x000076d0
        /*01ec*/ 	.word	0x00000016
        /*01f0*/ 	.word	0x00000048
        /*01f4*/ 	.short	0x010a
        /*01f6*/ 	.byte	0x3f
	.zero		1


	//   ....[24]....
        /*01f8*/ 	.word	0x00007b00
        /*01fc*/ 	.word	0x00000008
        /*0200*/ 	.word	0x000000a8
        /*0204*/ 	.short	0x0101
        /*0206*/ 	.byte	0x3f
	.zero		1


	//   ....[25]....
        /*0208*/ 	.word	0x00008240
        /*020c*/ 	.word	0x00000006
        /*0210*/ 	.word	0x00000000
        /*0214*/ 	.short	0x010a
        /*0216*/ 	.byte	0x3f
	.zero		1


	//   ....[26]....
        /*0218*/ 	.word	0x000082c0
        /*021c*/ 	.word	0x00000007
        /*0220*/ 	.word	0x00000000
        /*0224*/ 	.short	0x010a
        /*0226*/ 	.byte	0x3f
	.zero		1


	//   ....[27]....
        /*0228*/ 	.word	0x00008350
        /*022c*/ 	.word	0x00000006
        /*0230*/ 	.word	0x00000000
        /*0234*/ 	.short	0x010a
        /*0236*/ 	.byte	0x3f
	.zero		1


	//   ....[28]....
        /*0238*/ 	.word	0x000083e0
        /*023c*/ 	.word	0x00000009
        /*0240*/ 	.word	0x00000000
        /*0244*/ 	.short	0x010a
        /*0246*/ 	.byte	0x3f
	.zero		1


	//   ....[29]....
        /*0248*/ 	.word	0x00008470
        /*024c*/ 	.word	0x00000006
        /*0250*/ 	.word	0x00000000
        /*0254*/ 	.short	0x010a
        /*0256*/ 	.byte	0x3f
	.zero		1


	//   ....[30]....
        /*0258*/ 	.word	0x00008500
        /*025c*/ 	.word	0x00000009
        /*0260*/ 	.word	0x00000000
        /*0264*/ 	.short	0x010a
        /*0266*/ 	.byte	0x3f
	.zero		1


	//   ....[31]....
        /*0268*/ 	.word	0x00008590
        /*026c*/ 	.word	0x0000000a
        /*0270*/ 	.word	0x00000000
        /*0274*/ 	.short	0x010a
        /*0276*/ 	.byte	0x3f
	.zero		1


	//   ....[32]....
        /*0278*/ 	.word	0x00008620
        /*027c*/ 	.word	0x0000000b
        /*0280*/ 	.word	0x00000000
        /*0284*/ 	.short	0x010a
        /*0286*/ 	.byte	0x3f
	.zero		1


	//   ....[33]....
        /*0288*/ 	.word	0x000086b0
        /*028c*/ 	.word	0x00000003
        /*0290*/ 	.word	0x00000000
        /*0294*/ 	.short	0x010a
        /*0296*/ 	.byte	0x3f
	.zero		1


	//   ....[34]....
        /*0298*/ 	.word	0x00008720
        /*029c*/ 	.word	0x00000012
        /*02a0*/ 	.word	0x00000000
        /*02a4*/ 	.short	0x010a
        /*02a6*/ 	.byte	0x3f
	.zero		1


	//   ....[35]....
        /*02a8*/ 	.word	0x000087f0
        /*02ac*/ 	.word	0x00000016
        /*02b0*/ 	.word	0x00000048
        /*02b4*/ 	.short	0x010a
        /*02b6*/ 	.byte	0x3f
	.zero		1


	//   ....[36]....
        /*02b8*/ 	.word	0x000088c0
        /*02bc*/ 	.word	0x00000006
        /*02c0*/ 	.word	0x00000000
        /*02c4*/ 	.short	0x010a
        /*02c6*/ 	.byte	0x3f
	.zero		1


	//   ....[37]....
        /*02c8*/ 	.word	0x00008910
        /*02cc*/ 	.word	0x00000007
        /*02d0*/ 	.word	0x00000000
        /*02d4*/ 	.short	0x010a
        /*02d6*/ 	.byte	0x3f
	.zero		1


	//   ....[38]....
        /*02d8*/ 	.word	0x00008960
        /*02dc*/ 	.word	0x00000006
        /*02e0*/ 	.word	0x00000000
        /*02e4*/ 	.short	0x010a
        /*02e6*/ 	.byte	0x3f
	.zero		1


	//   ....[39]....
        /*02e8*/ 	.word	0x000089b0
        /*02ec*/ 	.word	0x00000009
        /*02f0*/ 	.word	0x00000000
        /*02f4*/ 	.short	0x010a
        /*02f6*/ 	.byte	0x3f
	.zero		1


	//   ....[40]....
        /*02f8*/ 	.word	0x00008a00
        /*02fc*/ 	.word	0x00000006
        /*0300*/ 	.word	0x00000000
        /*0304*/ 	.short	0x010a
        /*0306*/ 	.byte	0x3f
	.zero		1


	//   ....[41]....
        /*0308*/ 	.word	0x00008a50
        /*030c*/ 	.word	0x00000009
        /*0310*/ 	.word	0x00000000
        /*0314*/ 	.short	0x010a
        /*0316*/ 	.byte	0x3f
	.zero		1


	//   ....[42]....
        /*0318*/ 	.word	0x00008aa0
        /*031c*/ 	.word	0x0000000a
        /*0320*/ 	.word	0x00000000
        /*0324*/ 	.short	0x010a
        /*0326*/ 	.byte	0x3f
	.zero		1


	//   ....[43]....
        /*0328*/ 	.word	0x00008af0
        /*032c*/ 	.word	0x0000000b
        /*0330*/ 	.word	0x00000000
        /*0334*/ 	.short	0x010a
        /*0336*/ 	.byte	0x3f
	.zero		1


	//----- nvinfo : EIATTR_NUM_MBARRIERS
	.align		4
.L_28:
        /*0338*/ 	.byte	0x03, 0x38
        /*033a*/ 	.short	0x0014


	//----- nvinfo : EIATTR_EXIT_INSTR_OFFSETS
	.align		4
        /*033c*/ 	.byte	0x04, 0x1c
        /*033e*/ 	.short	(.L_30 - .L_29)


	//   ....[0]....
.L_29:
        /*0340*/ 	.word	0x00000a40


	//   ....[1]....
        /*0344*/ 	.word	0x00001230


	//   ....[2]....
        /*0348*/ 	.word	0x00006de0


	//   ....[3]....
        /*034c*/ 	.word	0x00007340


	//   ....[4]....
        /*0350*/ 	.word	0x00008700


	//----- nvinfo : EIATTR_MAX_THREADS
	.align		4
.L_30:
        /*0354*/ 	.byte	0x04, 0x05
        /*0356*/ 	.short	(.L_32 - .L_31)
.L_31:
        /*0358*/ 	.word	0x00000180
        /*035c*/ 	.word	0x00000001
        /*0360*/ 	.word	0x00000001


	//----- nvinfo : EIATTR_CRS_STACK_SIZE
	.align		4
.L_32:
        /*0364*/ 	.byte	0x04, 0x1e
        /*0366*/ 	.short	(.L_34 - .L_33)
.L_33:
        /*0368*/ 	.word	0x00000000


	//----- nvinfo : EIATTR_CBANK_PARAM_SIZE
	.align		4
.L_34:
        /*036c*/ 	.byte	0x03, 0x19
        /*036e*/ 	.short	0x0570


	//----- nvinfo : EIATTR_PARAM_CBANK
	.align		4
        /*0370*/ 	.byte	0x04, 0x0a
        /*0372*/ 	.short	(.L_36 - .L_35)
	.align		4
.L_35:
        /*0374*/ 	.word	index@(.nv.constant0._ZN7cutlass13device_kernelINS_4gemm6kernel13GemmUniversalIN4cute5tupleIJiiiiEEENS1_10collective13CollectiveMmaINS1_40MainloopSm90TmaGmmaWarpSpecializedSparseILi9ENS5_IJNS4_1CILi2EEENSA_ILi1EEESC_EEENS1_35KernelTmaWarpSpecializedCooperativeEEENS5_IJNSA_ILi128EEESG_NSA_ILi64EEEEEENS_6half_tENS5_IJNS4_6LayoutINS5_IJiNS5_IJSB_iEEEiEEENS5_IJlNS5_IJSC_SB_EEElEEEEENSK_INS5_IJNS5_IJNS5_IJNSA_ILi8EEESB_NSA_ILi4EEEEEEiEEENS5_IJNS5_IJNSA_ILi16EEESB_SB_EEEiEEEiEEENS5_IJNS5_IJNS5_IJSH_SU_NSA_ILi1024EEEEEENSA_ILi4096EEEEEENS5_IJNS5_IJSC_NSA_ILi512EEENSA_ILi32EEEEEElEEElEEEEEEEESJ_NS5_IJlSC_lEEENS4_8TiledMMAINS4_8MMA_AtomIJNS4_4SM904GMMA6SPARSE27GMMA_64x128x32_F32F16F16_SSILNS1D_5MajorE0ELS1G_0ELNS1D_7ScaleInE1ELS1H_1ELNS1D_9SparseSelE0EEEEEENSK_ISD_NS5_IJSC_NSA_ILi0EEES1L_EEEEENS5_IJNS4_10UnderscoreES1O_S1O_EEEEENS4_13SM90_TMA_LOADENS4_14ComposedLayoutINS4_7SwizzleILi2ELi4ELi3EEENS4_25smem_sparse_ptr_flag_bitsILi2ELi16EEENSK_INS5_IJNS5_IJSC_SQ_EEENS5_IJSB_S13_EEEEEENS5_IJNS5_IJS1L_SH_EEESN_EEEEEEEvNS4_8identityENS4_23SM90_TMA_LOAD_MULTICASTENS1S_INS1T_ILi3ELi4ELi3EEENS4_18smem_ptr_flag_bitsILi16EEENSK_INS5_IJSQ_SH_EEENS5_IJSH_SC_EEEEEEEvS24_EENS_8epilogue10collective6detail29Sm90TmaWarpSpecializedAdapterINS2F_15DefaultEpilogueIfNS5_IJSC_llEEES2J_NS2E_6thread17LinearCombinationIfLi1EffLNS2K_9ScaleType4KindE0ELNS_15FloatRoundStyleE2EfEENS1_15EpilogueDefaultEEEEEvvEEEEvNT_6ParamsE)
        /*0378*/ 	.short	0x0210
        /*037a*/ 	.short	0x0570


	//----- nvinfo : EIATTR_SW_WAR
	.align		4
.L_36:
        /*037c*/ 	.byte	0x04, 0x36
        /*037e*/ 	.short	(.L_38 - .L_37)
.L_37:
        /*0380*/ 	.word	0x00000008
.L_38:


//--------------------- .nv.callgraph             --------------------------
	.section	.nv.callgraph,"",@"SHT_CUDA_CALLGRAPH"
	.align	4
	.sectionentsize	8
	.align		4
        /*0000*/ 	.word	0x00000000
	.align		4
        /*0004*/ 	.word	0xffffffff
	.align		4
        /*0008*/ 	.word	0x00000000
	.align		4
        /*000c*/ 	.word	0xfffffffe
	.align		4
        /*0010*/ 	.word	0x00000000
	.align		4
        /*0014*/ 	.word	0xfffffffd
	.align		4
        /*0018*/ 	.word	0x00000000
	.align		4
        /*001c*/ 	.word	0xfffffffc


//--------------------- .nv.constant4             --------------------------
	.section	.nv.constant4,"a",@progbits
	.align	8
	.align		8
.nv.constant4:
        /*0000*/ 	.dword	_ZN39_INTERNAL_61be299b_4_k_cu_64bbfb22_28014cuda3std3__45__cpo5beginE
	.align		8
        /*0008*/ 	.dword	_ZN39_INTERNAL_61be299b_4_k_cu_64bbfb22_28014cuda3std3__45__cpo3endE
	.align		8
        /*0010*/ 	.dword	_ZN39_INTERNAL_61be299b_4_k_cu_64bbfb22_28014cuda3std3__45__cpo6cbeginE
	.align		8
        /*0018*/ 	.dword	_ZN39_INTERNAL_61be299b_4_k_cu_64bbfb22_28014cuda3std3__45__cpo4cendE
	.align		8
        /*0020*/ 	.dword	_ZN39_INTERNAL_61be299b_4_k_cu_64bbfb22_28014cuda3std3__441_GLOBAL__N__61be299b_4_k_cu_64bbfb22_28016ignoreE
	.align		8
        /*0028*/ 	.dword	_ZN39_INTERNAL_61be299b_4_k_cu_64bbfb22_28014cuda3std3__419piecewise_constructE
	.align		8
        /*0030*/ 	.dword	_ZN39_INTERNAL_61be299b_4_k_cu_64bbfb22_28014cuda3std3__48in_placeE
	.align		8
        /*0038*/ 	.dword	_ZN39_INTERNAL_61be299b_4_k_cu_64bbfb22_28014cuda3std6ranges3__45__cpo4swapE
	.align		8
        /*0040*/ 	.dword	_ZN39_INTERNAL_61be299b_4_k_cu_64bbfb22_28014cuda3std6ranges3__45__cpo9iter_moveE
	.align		8
        /*0048*/ 	.dword	_ZN39_INTERNAL_61be299b_4_k_cu_64bbfb22_28014cute7productE
	.align		8
        /*0050*/ 	.dword	_ZN39_INTERNAL_61be299b_4_k_cu_64bbfb22_28014cute1_E


//--------------------- .text._ZN7cutlass13device_kernelINS_4gemm6kernel13GemmUniversalIN4cute5tupleIJiiiiEEENS1_10collective13CollectiveMmaINS1_40MainloopSm90TmaGmmaWarpSpecializedSparseILi9ENS5_IJNS4_1CILi2EEENSA_ILi1EEESC_EEENS1_35KernelTmaWarpSpecializedCooperativeEEENS5_IJNSA_ILi128EEESG_NSA_ILi64EEEEEENS_6half_tENS5_IJNS4_6LayoutINS5_IJiNS5_IJSB_iEEEiEEENS5_IJlNS5_IJSC_SB_EEElEEEEENSK_INS5_IJNS5_IJNS5_IJNSA_ILi8EEESB_NSA_ILi4EEEEEEiEEENS5_IJNS5_IJNSA_ILi16EEESB_SB_EEEiEEEiEEENS5_IJNS5_IJNS5_IJSH_SU_NSA_ILi1024EEEEEENSA_ILi4096EEEEEENS5_IJNS5_IJSC_NSA_ILi512EEENSA_ILi32EEEEEElEEElEEEEEEEESJ_NS5_IJlSC_lEEENS4_8TiledMMAINS4_8MMA_AtomIJNS4_4SM904GMMA6SPARSE27GMMA_64x128x32_F32F16F16_SSILNS1D_5MajorE0ELS1G_0ELNS1D_7ScaleInE1ELS1H_1ELNS1D_9SparseSelE0EEEEEENSK_ISD_NS5_IJSC_NSA_ILi0EEES1L_EEEEENS5_IJNS4_10UnderscoreES1O_S1O_EEEEENS4_13SM90_TMA_LOADENS4_14ComposedLayoutINS4_7SwizzleILi2ELi4ELi3EEENS4_25smem_sparse_ptr_flag_bitsILi2ELi16EEENSK_INS5_IJNS5_IJSC_SQ_EEENS5_IJSB_S13_EEEEEENS5_IJNS5_IJS1L_SH_EEESN_EEEEEEEvNS4_8identityENS4_23SM90_TMA_LOAD_MULTICASTENS1S_INS1T_ILi3ELi4ELi3EEENS4_18smem_ptr_flag_bitsILi16EEENSK_INS5_IJSQ_SH_EEENS5_IJSH_SC_EEEEEEEvS24_EENS_8epilogue10collective6detail29Sm90TmaWarpSpecializedAdapterINS2F_15DefaultEpilogueIfNS5_IJSC_llEEES2J_NS2E_6thread17LinearCombinationIfLi1EffLNS2K_9ScaleType4KindE0ELNS_15FloatRoundStyleE2EfEENS1_15EpilogueDefaultEEEEEvvEEEEvNT_6ParamsE --------------------------
	.section	.text._ZN7cutlass13device_kernelINS_4gemm6kernel13GemmUniversalIN4cute5tupleIJiiiiEEENS1_10collective13CollectiveMmaINS1_40MainloopSm90TmaGmmaWarpSpecializedSparseILi9ENS5_IJNS4_1CILi2EEENSA_ILi1EEESC_EEENS1_35KernelTmaWarpSpecializedCooperativeEEENS5_IJNSA_ILi128EEESG_NSA_ILi64EEEEEENS_6half_tENS5_IJNS4_6LayoutINS5_IJiNS5_IJSB_iEEEiEEENS5_IJlNS5_IJSC_SB_EEElEEEEENSK_INS5_IJNS5_IJNS5_IJNSA_ILi8EEESB_NSA_ILi4EEEEEEiEEENS5_IJNS5_IJNSA_ILi16EEESB_SB_EEEiEEEiEEENS5_IJNS5_IJNS5_IJSH_SU_NSA_ILi1024EEEEEENSA_ILi4096EEEEEENS5_IJNS5_IJSC_NSA_ILi512EEENSA_ILi32EEEEEElEEElEEEEEEEESJ_NS5_IJlSC_lEEENS4_8TiledMMAINS4_8MMA_AtomIJNS4_4SM904GMMA6SPARSE27GMMA_64x128x32_F32F16F16_SSILNS1D_5MajorE0ELS1G_0ELNS1D_7ScaleInE1ELS1H_1ELNS1D_9SparseSelE0EEEEEENSK_ISD_NS5_IJSC_NSA_ILi0EEES1L_EEEEENS5_IJNS4_10UnderscoreES1O_S1O_EEEEENS4_13SM90_TMA_LOADENS4_14ComposedLayoutINS4_7SwizzleILi2ELi4ELi3EEENS4_25smem_sparse_ptr_flag_bitsILi2ELi16EEENSK_INS5_IJNS5_IJSC_SQ_EEENS5_IJSB_S13_EEEEEENS5_IJNS5_IJS1L_SH_EEESN_EEEEEEEvNS4_8identityENS4_23SM90_TMA_LOAD_MULTICASTENS1S_INS1T_ILi3ELi4ELi3EEENS4_18smem_ptr_flag_bitsILi16EEENSK_INS5_IJSQ_SH_EEENS5_IJSH_SC_EEEEEEEvS24_EENS_8epilogue10collective6detail29Sm90TmaWarpSpecializedAdapterINS2F_15DefaultEpilogueIfNS5_IJSC_llEEES2J_NS2E_6thread17LinearCombinationIfLi1EffLNS2K_9ScaleType4KindE0ELNS_15FloatRoundStyleE2EfEENS1_15EpilogueDefaultEEEEEvvEEEEvNT_6ParamsE,"ax",@progbits
	.align	128
.text._ZN7cutlass13device_kernelINS_4gemm6kernel13GemmUniversalIN4cute5tupleIJiiiiEEENS1_10collective13CollectiveMmaINS1_40MainloopSm90TmaGmmaWarpSpecializedSparseILi9ENS5_IJNS4_1CILi2EEENSA_ILi1EEESC_EEENS1_35KernelTmaWarpSpecializedCooperativeEEENS5_IJNSA_ILi128EEESG_NSA_ILi64EEEEEENS_6half_tENS5_IJNS4_6LayoutINS5_IJiNS5_IJSB_iEEEiEEENS5_IJlNS5_IJSC_SB_EEElEEEEENSK_INS5_IJNS5_IJNS5_IJNSA_ILi8EEESB_NSA_ILi4EEEEEEiEEENS5_IJNS5_IJNSA_ILi16EEESB_SB_EEEiEEEiEEENS5_IJNS5_IJNS5_IJSH_SU_NSA_ILi1024EEEEEENSA_ILi4096EEEEEENS5_IJNS5_IJSC_NSA_ILi512EEENSA_ILi32EEEEEElEEElEEEEEEEESJ_NS5_IJlSC_lEEENS4_8TiledMMAINS4_8MMA_AtomIJNS4_4SM904GMMA6SPARSE27GMMA_64x128x32_F32F16F16_SSILNS1D_5MajorE0ELS1G_0ELNS1D_7ScaleInE1ELS1H_1ELNS1D_9SparseSelE0EEEEEENSK_ISD_NS5_IJSC_NSA_ILi0EEES1L_EEEEENS5_IJNS4_10UnderscoreES1O_S1O_EEEEENS4_13SM90_TMA_LOADENS4_14ComposedLayoutINS4_7SwizzleILi2ELi4ELi3EEENS4_25smem_sparse_ptr_flag_bitsILi2ELi16EEENSK_INS5_IJNS5_IJSC_SQ_EEENS5_IJSB_S13_EEEEEENS5_IJNS5_IJS1L_SH_EEESN_EEEEEEEvNS4_8identityENS4_23SM90_TMA_LOAD_MULTICASTENS1S_INS1T_ILi3ELi4ELi3EEENS4_18smem_ptr_flag_bitsILi16EEENSK_INS5_IJSQ_SH_EEENS5_IJSH_SC_EEEEEEEvS24_EENS_8epilogue10collective6detail29Sm90TmaWarpSpecializedAdapterINS2F_15DefaultEpilogueIfNS5_IJSC_llEEES2J_NS2E_6thread17LinearCombinationIfLi1EffLNS2K_9ScaleType4KindE0ELNS_15FloatRoundStyleE2EfEENS1_15EpilogueDefaultEEEEEvvEEEEvNT_6ParamsE:
        .type           _ZN7cutlass13device_kernelINS_4gemm6kernel13GemmUniversalIN4cute5tupleIJiiiiEEENS1_10collective13CollectiveMmaINS1_40MainloopSm90TmaGmmaWarpSpecializedSparseILi9ENS5_IJNS4_1CILi2EEENSA_ILi1EEESC_EEENS1_35KernelTmaWarpSpecializedCooperativeEEENS5_IJNSA_ILi128EEESG_NSA_ILi64EEEEEENS_6half_tENS5_IJNS4_6LayoutINS5_IJiNS5_IJSB_iEEEiEEENS5_IJlNS5_IJSC_SB_EEElEEEEENSK_INS5_IJNS5_IJNS5_IJNSA_ILi8EEESB_NSA_ILi4EEEEEEiEEENS5_IJNS5_IJNSA_ILi16EEESB_SB_EEEiEEEiEEENS5_IJNS5_IJNS5_IJSH_SU_NSA_ILi1024EEEEEENSA_ILi4096EEEEEENS5_IJNS5_IJSC_NSA_ILi512EEENSA_ILi32EEEEEElEEElEEEEEEEESJ_NS5_IJlSC_lEEENS4_8TiledMMAINS4_8MMA_AtomIJNS4_4SM904GMMA6SPARSE27GMMA_64x128x32_F32F16F16_SSILNS1D_5MajorE0ELS1G_0ELNS1D_7ScaleInE1ELS1H_1ELNS1D_9SparseSelE0EEEEEENSK_ISD_NS5_IJSC_NSA_ILi0EEES1L_EEEEENS5_IJNS4_10UnderscoreES1O_S1O_EEEEENS4_13SM90_TMA_LOADENS4_14ComposedLayoutINS4_7SwizzleILi2ELi4ELi3EEENS4_25smem_sparse_ptr_flag_bitsILi2ELi16EEENSK_INS5_IJNS5_IJSC_SQ_EEENS5_IJSB_S13_EEEEEENS5_IJNS5_IJS1L_SH_EEESN_EEEEEEEvNS4_8identityENS4_23SM90_TMA_LOAD_MULTICASTENS1S_INS1T_ILi3ELi4ELi3EEENS4_18smem_ptr_flag_bitsILi16EEENSK_INS5_IJSQ_SH_EEENS5_IJSH_SC_EEEEEEEvS24_EENS_8epilogue10collective6detail29Sm90TmaWarpSpecializedAdapterINS2F_15DefaultEpilogueIfNS5_IJSC_llEEES2J_NS2E_6thread17LinearCombinationIfLi1EffLNS2K_9ScaleType4KindE0ELNS_15FloatRoundStyleE2EfEENS1_15EpilogueDefaultEEEEEvvEEEEvNT_6ParamsE,@function
        .size           _ZN7cutlass13device_kernelINS_4gemm6kernel13GemmUniversalIN4cute5tupleIJiiiiEEENS1_10collective13CollectiveMmaINS1_40MainloopSm90TmaGmmaWarpSpecializedSparseILi9ENS5_IJNS4_1CILi2EEENSA_ILi1EEESC_EEENS1_35KernelTmaWarpSpecializedCooperativeEEENS5_IJNSA_ILi128EEESG_NSA_ILi64EEEEEENS_6half_tENS5_IJNS4_6LayoutINS5_IJiNS5_IJSB_iEEEiEEENS5_IJlNS5_IJSC_SB_EEElEEEEENSK_INS5_IJNS5_IJNS5_IJNSA_ILi8EEESB_NSA_ILi4EEEEEEiEEENS5_IJNS5_IJNSA_ILi16EEESB_SB_EEEiEEEiEEENS5_IJNS5_IJNS5_IJSH_SU_NSA_ILi1024EEEEEENSA_ILi4096EEEEEENS5_IJNS5_IJSC_NSA_ILi512EEENSA_ILi32EEEEEElEEElEEEEEEEESJ_NS5_IJlSC_lEEENS4_8TiledMMAINS4_8MMA_AtomIJNS4_4SM904GMMA6SPARSE27GMMA_64x128x32_F32F16F16_SSILNS1D_5MajorE0ELS1G_0ELNS1D_7ScaleInE1ELS1H_1ELNS1D_9SparseSelE0EEEEEENSK_ISD_NS5_IJSC_NSA_ILi0EEES1L_EEEEENS5_IJNS4_10UnderscoreES1O_S1O_EEEEENS4_13SM90_TMA_LOADENS4_14ComposedLayoutINS4_7SwizzleILi2ELi4ELi3EEENS4_25smem_sparse_ptr_flag_bitsILi2ELi16EEENSK_INS5_IJNS5_IJSC_SQ_EEENS5_IJSB_S13_EEEEEENS5_IJNS5_IJS1L_SH_EEESN_EEEEEEEvNS4_8identityENS4_23SM90_TMA_LOAD_MULTICASTENS1S_INS1T_ILi3ELi4ELi3EEENS4_18smem_ptr_flag_bitsILi16EEENSK_INS5_IJSQ_SH_EEENS5_IJSH_SC_EEEEEEEvS24_EENS_8epilogue10collective6detail29Sm90TmaWarpSpecializedAdapterINS2F_15DefaultEpilogueIfNS5_IJSC_llEEES2J_NS2E_6thread17LinearCombinationIfLi1EffLNS2K_9ScaleType4KindE0ELNS_15FloatRoundStyleE2EfEENS1_15EpilogueDefaultEEEEEvvEEEEvNT_6ParamsE,(.L_x_199 - _ZN7cutlass13device_kernelINS_4gemm6kernel13GemmUniversalIN4cute5tupleIJiiiiEEENS1_10collective13CollectiveMmaINS1_40MainloopSm90TmaGmmaWarpSpecializedSparseILi9ENS5_IJNS4_1CILi2EEENSA_ILi1EEESC_EEENS1_35KernelTmaWarpSpecializedCooperativeEEENS5_IJNSA_ILi128EEESG_NSA_ILi64EEEEEENS_6half_tENS5_IJNS4_6LayoutINS5_IJiNS5_IJSB_iEEEiEEENS5_IJlNS5_IJSC_SB_EEElEEEEENSK_INS5_IJNS5_IJNS5_IJNSA_ILi8EEESB_NSA_ILi4EEEEEEiEEENS5_IJNS5_IJNSA_ILi16EEESB_SB_EEEiEEEiEEENS5_IJNS5_IJNS5_IJSH_SU_NSA_ILi1024EEEEEENSA_ILi4096EEEEEENS5_IJNS5_IJSC_NSA_ILi512EEENSA_ILi32EEEEEElEEElEEEEEEEESJ_NS5_IJlSC_lEEENS4_8TiledMMAINS4_8MMA_AtomIJNS4_4SM904GMMA6SPARSE27GMMA_64x128x32_F32F16F16_SSILNS1D_5MajorE0ELS1G_0ELNS1D_7ScaleInE1ELS1H_1ELNS1D_9SparseSelE0EEEEEENSK_ISD_NS5_IJSC_NSA_ILi0EEES1L_EEEEENS5_IJNS4_10UnderscoreES1O_S1O_EEEEENS4_13SM90_TMA_LOADENS4_14ComposedLayoutINS4_7SwizzleILi2ELi4ELi3EEENS4_25smem_sparse_ptr_flag_bitsILi2ELi16EEENSK_INS5_IJNS5_IJSC_SQ_EEENS5_IJSB_S13_EEEEEENS5_IJNS5_IJS1L_SH_EEESN_EEEEEEEvNS4_8identityENS4_23SM90_TMA_LOAD_MULTICASTENS1S_INS1T_ILi3ELi4ELi3EEENS4_18smem_ptr_flag_bitsILi16EEENSK_INS5_IJSQ_SH_EEENS5_IJSH_SC_EEEEEEEvS24_EENS_8epilogue10collective6detail29Sm90TmaWarpSpecializedAdapterINS2F_15DefaultEpilogueIfNS5_IJSC_llEEES2J_NS2E_6thread17LinearCombinationIfLi1EffLNS2K_9ScaleType4KindE0ELNS_15FloatRoundStyleE2EfEENS1_15EpilogueDefaultEEEEEvvEEEEvNT_6ParamsE)
        .other          _ZN7cutlass13device_kernelINS_4gemm6kernel13GemmUniversalIN4cute5tupleIJiiiiEEENS1_10collective13CollectiveMmaINS1_40MainloopSm90TmaGmmaWarpSpecializedSparseILi9ENS5_IJNS4_1CILi2EEENSA_ILi1EEESC_EEENS1_35KernelTmaWarpSpecializedCooperativeEEENS5_IJNSA_ILi128EEESG_NSA_ILi64EEEEEENS_6half_tENS5_IJNS4_6LayoutINS5_IJiNS5_IJSB_iEEEiEEENS5_IJlNS5_IJSC_SB_EEElEEEEENSK_INS5_IJNS5_IJNS5_IJNSA_ILi8EEESB_NSA_ILi4EEEEEEiEEENS5_IJNS5_IJNSA_ILi16EEESB_SB_EEEiEEEiEEENS5_IJNS5_IJNS5_IJSH_SU_NSA_ILi1024EEEEEENSA_ILi4096EEEEEENS5_IJNS5_IJSC_NSA_ILi512EEENSA_ILi32EEEEEElEEElEEEEEEEESJ_NS5_IJlSC_lEEENS4_8TiledMMAINS4_8MMA_AtomIJNS4_4SM904GMMA6SPARSE27GMMA_64x128x32_F32F16F16_SSILNS1D_5MajorE0ELS1G_0ELNS1D_7ScaleInE1ELS1H_1ELNS1D_9SparseSelE0EEEEEENSK_ISD_NS5_IJSC_NSA_ILi0EEES1L_EEEEENS5_IJNS4_10UnderscoreES1O_S1O_EEEEENS4_13SM90_TMA_LOADENS4_14ComposedLayoutINS4_7SwizzleILi2ELi4ELi3EEENS4_25smem_sparse_ptr_flag_bitsILi2ELi16EEENSK_INS5_IJNS5_IJSC_SQ_EEENS5_IJSB_S13_EEEEEENS5_IJNS5_IJS1L_SH_EEESN_EEEEEEEvNS4_8identityENS4_23SM90_TMA_LOAD_MULTICASTENS1S_INS1T_ILi3ELi4ELi3EEENS4_18smem_ptr_flag_bitsILi16EEENSK_INS5_IJSQ_SH_EEENS5_IJSH_SC_EEEEEEEvS24_EENS_8epilogue10collective6detail29Sm90TmaWarpSpecializedAdapterINS2F_15DefaultEpilogueIfNS5_IJSC_llEEES2J_NS2E_6thread17LinearCombinationIfLi1EffLNS2K_9ScaleType4KindE0ELNS_15FloatRoundStyleE2EfEENS1_15EpilogueDefaultEEEEEvvEEEEvNT_6ParamsE,@"STO_CUDA_ENTRY STV_DEFAULT"
_ZN7cutlass13device_kernelINS_4gemm6kernel13GemmUniversalIN4cute5tupleIJiiiiEEENS1_10collective13CollectiveMmaINS1_40MainloopSm90TmaGmmaWarpSpecializedSparseILi9ENS5_IJNS4_1CILi2EEENSA_ILi1EEESC_EEENS1_35KernelTmaWarpSpecializedCooperativeEEENS5_IJNSA_ILi128EEESG_NSA_ILi64EEEEEENS_6half_tENS5_IJNS4_6LayoutINS5_IJiNS5_IJSB_iEEEiEEENS5_IJlNS5_IJSC_SB_EEElEEEEENSK_INS5_IJNS5_IJNS5_IJNSA_ILi8EEESB_NSA_ILi4EEEEEEiEEENS5_IJNS5_IJNSA_ILi16EEESB_SB_EEEiEEEiEEENS5_IJNS5_IJNS5_IJSH_SU_NSA_ILi1024EEEEEENSA_ILi4096EEEEEENS5_IJNS5_IJSC_NSA_ILi512EEENSA_ILi32EEEEEElEEElEEEEEEEESJ_NS5_IJlSC_lEEENS4_8TiledMMAINS4_8MMA_AtomIJNS4_4SM904GMMA6SPARSE27GMMA_64x128x32_F32F16F16_SSILNS1D_5MajorE0ELS1G_0ELNS1D_7ScaleInE1ELS1H_1ELNS1D_9SparseSelE0EEEEEENSK_ISD_NS5_IJSC_NSA_ILi0EEES1L_EEEEENS5_IJNS4_10UnderscoreES1O_S1O_EEEEENS4_13SM90_TMA_LOADENS4_14ComposedLayoutINS4_7SwizzleILi2ELi4ELi3EEENS4_25smem_sparse_ptr_flag_bitsILi2ELi16EEENSK_INS5_IJNS5_IJSC_SQ_EEENS5_IJSB_S13_EEEEEENS5_IJNS5_IJS1L_SH_EEESN_EEEEEEEvNS4_8identityENS4_23SM90_TMA_LOAD_MULTICASTENS1S_INS1T_ILi3ELi4ELi3EEENS4_18smem_ptr_flag_bitsILi16EEENSK_INS5_IJSQ_SH_EEENS5_IJSH_SC_EEEEEEEvS24_EENS_8epilogue10collective6detail29Sm90TmaWarpSpecializedAdapterINS2F_15DefaultEpilogueIfNS5_IJSC_llEEES2J_NS2E_6thread17LinearCombinationIfLi1EffLNS2K_9ScaleType4KindE0ELNS_15FloatRoundStyleE2EfEENS1_15EpilogueDefaultEEEEEvvEEEEvNT_6ParamsE:
[----:B------:R-:W-:Y:S01]  /*0000*/  LDC R1, c[0x0][0x28] ;  /* 0x00000a00ff017b82 */ /* 0x000fe20000000800 */
[----:B------:R-:W0:Y:S01]  /*0010*/  S2R R0, SR_TID.X ;  /* 0x0000000000007919 */ /* 0x000e220000002100 */
[----:B------:R-:W-:Y:S01]  /*0020*/  ELECT P0, URZ, PT ;  /* 0x00000000003f782f */ /* 0x000fe20003800000 */
[----:B------:R-:W-:Y:S01]  /*0030*/  BSSY B0, `(.L_x_0) ;  /* 0x0000012000007945 */ /* 0x000fe20003800000 */
[--C-:B0-----:R-:W-:Y:S02]  /*0040*/  SHF.R.U32.HI R2, RZ, 0x5, R0.reuse ;  /* 0x00000005ff027819 */ /* 0x101fe40000011600 */
[----:B------:R-:W-:-:S03]  /*0050*/  SHF.R.U32.HI R8, RZ, 0x7, R0 ;  /* 0x00000007ff087819 */ /* 0x000fc60000011600 */
[----:B------:R-:W0:Y:S04]  /*0060*/  SHFL.IDX PT, R9, R2, RZ, 0x1f ;  /* 0x00001fff02097589 */ /* 0x000e2800000e0000 */
[----:B------:R1:W2:Y:S01]  /*0070*/  SHFL.IDX PT, R3, R8, RZ, 0x1f ;  /* 0x00001fff08037589 */ /* 0x0002a200000e0000 */
[----:B0-----:R-:W-:-:S13]  /*0080*/  ISETP.NE.OR P0, PT, R9, RZ, !P0 ;  /* 0x000000ff0900720c */ /* 0x001fda0004705670 */
[----:B-12---:R-:W-:Y:S05]  /*0090*/  @P0 BRA `(.L_x_1) ;  /* 0x00000000002c0947 */ /* 0x006fea0003800000 */
[----:B------:R-:W-:Y:S02]  /*00a0*/  ULDC.64 UR4, c[0x0][0x198] ;  /* 0x0000660000047ab9 */ /* 0x000fe40000000a00 */
[----:B------:R-:W-:Y:S02]  /*00b0*/  UIADD3 UR6, UP0, UR4, 0xf0, URZ ;  /* 0x000000f004067890 */ /* 0x000fe4000ff1e03f */
[----:B------:R-:W-:Y:S02]  /*00c0*/  UIADD3 UR8, UP1, UR4, 0x1f0, URZ ;  /* 0x000001f004087890 */ /* 0x000fe4000ff3e03f */
[----:B------:R-:W-:Y:S02]  /*00d0*/  UIADD3 UR4, UP2, UR4, 0x2f0, URZ ;  /* 0x000002f004047890 */ /* 0x000fe4000ff5e03f */
[----:B------:R-:W-:Y:S02]  /*00e0*/  UIADD3.X UR7, URZ, UR5, URZ, UP0, !UPT ;  /* 0x000000053f077290 */ /* 0x000fe400087fe43f */
[----:B------:R-:W-:-:S02]  /*00f0*/  UIADD3.X UR9, URZ, UR5, URZ, UP1, !UPT ;  /* 0x000000053f097290 */ /* 0x000fc40008ffe43f */
[----:B------:R-:W-:-:S05]  /*0100*/  UIADD3.X UR5, URZ, UR5, URZ, UP2, !UPT ;  /* 0x000000053f057290 */ /* 0x000fca00097fe43f */
[----:B------:R0:W-:Y:S02]  /*0110*/  UTMACCTL.PF [UR6] ;  /* 0x00000000060079b9 */ /* 0x0001e40008040000 */
[----:B------:R0:W-:Y:S02]  /*0120*/  UTMACCTL.PF [UR8] ;  /* 0x00000000080079b9 */ /* 0x0001e40008040000 */
[----:B------:R0:W-:Y:S02]  /*0130*/  UTMACCTL.PF [UR4] ;  /* 0x00000000040079b9 */ /* 0x0001e40008040000 */
[----:B0-----:R-:W-:Y:S01]  /*0140*/  NOP ;  /* 0x0000000000007918 */ /* 0x001fe20000000000 */
.L_x_1:
[----:B------:R-:W-:Y:S05]  /*0150*/  BSYNC B0 ;  /* 0x0000000000007941 */ /* 0x000fea0003800000 */
.L_x_0:
[----:B------:R-:W0:Y:S02]  /*0160*/  SHFL.IDX PT, R4, R2, RZ, 0x1f ;  /* 0x00001fff02047589 */ /* 0x000e2400000e0000 */
[----:B0-----:R-:W-:-:S13]  /*0170*/  ISETP.NE.AND P0, PT, R4, RZ, PT ;  /* 0x000000ff0400720c */ /* 0x001fda0003f05270 */
[----:B------:R-:W-:Y:S05]  /*0180*/  @P0 BRA `(.L_x_2) ;  /* 0x00000000008c0947 */ /* 0x000fea0003800000 */
[----:B------:R-:W-:Y:S01]  /*0190*/  ELECT P0, URZ, PT ;  /* 0x00000000003f782f */ /* 0x000fe20003800000 */
[----:B------:R-:W-:-:S12]  /*01a0*/  BSSY B0, `(.L_x_2) ;  /* 0x0000021000007945 */ /* 0x000fd80003800000 */
[----:B------:R-:W-:Y:S05]  /*01b0*/  @!P0 BRA `(.L_x_3) ;  /* 0x00000000007c8947 */ /* 0x000fea0003800000 */
[----:B------:R-:W0:Y:S01]  /*01c0*/  S2UR UR8, SR_CgaCtaId ;  /* 0x00000000000879c3 */ /* 0x000e220000008800 */
[----:B------:R-:W-:Y:S01]  /*01d0*/  UMOV UR4, 0x400 ;  /* 0x0000040000047882 */ /* 0x000fe20000000000 */
[----:B------:R-:W-:Y:S01]  /*01e0*/  UMOV UR5, 0x1 ;  /* 0x0000000100057882 */ /* 0x000fe20000000000 */
[----:B------:R-:W-:Y:S02]  /*01f0*/  UMOV UR6, 0x4 ;  /* 0x0000000400067882 */ /* 0x000fe40000000000 */
[----:B------:R-:W-:-:S04]  /*0200*/  UIADD3 UR6, -UR6, 0x100000, URZ ;  /* 0x0010000006067890 */ /* 0x000fc8000fffe13f */
[----:B------:R-:W-:Y:S02]  /*0210*/  USHF.L.U32 UR7, UR6, 0xb, URZ ;  /* 0x0000000b06077899 */ /* 0x000fe4000800063f */
[----:B------:R-:W-:Y:S02]  /*0220*/  USHF.L.U32 UR6, UR6, 0x1, URZ ;  /* 0x0000000106067899 */ /* 0x000fe4000800063f */
[----:B0-----:R-:W-:Y:S02]  /*0230*/  ULEA UR8, UR8, UR4, 0x18 ;  /* 0x0000000408087291 */ /* 0x001fe4000f8ec03f */
[----:B------:R-:W-:-:S04]  /*0240*/  UIADD3 UR4, -UR5, 0x100000, URZ ;  /* 0x0010000005047890 */ /* 0x000fc8000fffe13f */
[----:B------:R-:W-:Y:S02]  /*0250*/  USHF.L.U32 UR5, UR4, 0xb, URZ ;  /* 0x0000000b04057899 */ /* 0x000fe4000800063f */
[----:B------:R-:W-:Y:S01]  /*0260*/  USHF.L.U32 UR4, UR4, 0x1, URZ ;  /* 0x0000000104047899 */ /* 0x000fe2000800063f */
[----:B------:R-:W0:Y:S11]  /*0270*/  FENCE.VIEW.ASYNC.S ;  /* 0x00000000000073c6 */ /* 0x000e360000000000 */
[----:B0-----:R0:W1:Y:S01]  /*0280*/  SYNCS.EXCH.64 URZ, [UR8], UR4 ;  /* 0x00000004083f75b2 */ /* 0x0010620008000100 */
[----:B------:R0:W2:Y:S01]  /*0290*/  SYNCS.EXCH.64 URZ, [UR8+0x48], UR6 ;  /* 0x00004806083f75b2 */ /* 0x0000a20008000100 */
[----:B------:R0:W3:Y:S01]  /*02a0*/  SYNCS.EXCH.64 URZ, [UR8+0x8], UR4 ;  /* 0x00000804083f75b2 */ /* 0x0000e20008000100 */
[----:B------:R0:W4:Y:S01]  /*02b0*/  SYNCS.EXCH.64 URZ, [UR8+0x50], UR6 ;  /* 0x00005006083f75b2 */ /* 0x0001220008000100 */
[----:B------:R0:W0:Y:S01]  /*02c0*/  SYNCS.EXCH.64 URZ, [UR8+0x10], UR4 ;  /* 0x00001004083f75b2 */ /* 0x0000220008000100 */
        /* <DEDUP_REMOVED lines=13> */
[----:B------:R-:W-:Y:S01]  /*03a0*/  NOP ;  /* 0x0000000000007918 */ /* 0x000fe20000000000 */
.L_x_3:
[----:B0-----:R-:W-:Y:S05]  /*03b0*/  BSYNC B0 ;  /* 0x0000000000007941 */ /* 0x001fea0003800000 */
.L_x_2:
[----:B------:R-:W0:Y:S01]  /*03c0*/  S2UR UR8, SR_CTAID.X ;  /* 0x00000000000879c3 */ /* 0x000e220000002500 */
[----:B------:R-:W-:Y:S01]  /*03d0*/  SHF.R.S32.HI R5, RZ, 0x1f, R0 ;  /* 0x0000001fff057819 */ /* 0x000fe20000011400 */
[----:B------:R-:W5:Y:S01]  /*03e0*/  SHFL.IDX PT, R2, R2, RZ, 0x1f ;  /* 0x00001fff02027589 */ /* 0x000f6200000e0000 */
[----:B------:R-:W-:Y:S02]  /*03f0*/  ELECT P0, URZ, PT ;  /* 0x00000000003f782f */ /* 0x000fe40003800000 */
[----:B------:R-:W-:Y:S01]  /*0400*/  SHF.R.S32.HI R13, RZ, 0x1f, R4 ;  /* 0x0000001fff0d7819 */ /* 0x000fe20000011404 */
[----:B------:R-:W-:Y:S01]  /*0410*/  ULDC UR4, c[0x0][0x150] ;  /* 0x0000540000047ab9 */ /* 0x000fe20000000800 */
[----:B------:R-:W-:Y:S01]  /*0420*/  LEA.HI R5, R5, R0, RZ, 0x7 ;  /* 0x0000000005057211 */ /* 0x000fe200078f38ff */
[----:B------:R-:W1:Y:S01]  /*0430*/  S2R R10, SR_CTAID.Y ;  /* 0x00000000000a7919 */ /* 0x000e620000002600 */
[----:B------:R-:W2:Y:S01]  /*0440*/  LDC R14, c[0x0][0x144] ;  /* 0x00005100ff0e7b82 */ /* 0x000ea20000000800 */
[----:B------:R-:W-:Y:S01]  /*0450*/  LEA.HI R13, R13, R4, RZ, 0x2 ;  /* 0x000000040d0d7211 */ /* 0x000fe200078f10ff */
[----:B------:R-:W-:Y:S01]  /*0460*/  VIADD R18, R3, 0xffffffff ;  /* 0xffffffff03127836 */ /* 0x000fe20000000000 */
[----:B------:R-:W-:Y:S01]  /*0470*/  LOP3.LUT R5, R5, 0xffffff80, RZ, 0xc0, !PT ;  /* 0xffffff8005057812 */ /* 0x000fe200078ec0ff */
[----:B------:R-:W-:Y:S01]  /*0480*/  NOP ;  /* 0x0000000000007918 */ /* 0x000fe20000000000 */
[----:B------:R-:W-:Y:S01]  /*0490*/  LOP3.LUT R13, R13, 0x3ffffffc, RZ, 0xc0, !PT ;  /* 0x3ffffffc0d0d7812 */ /* 0x000fe200078ec0ff */
[----:B------:R-:W-:Y:S01]  /*04a0*/  NOP ;  /* 0x0000000000007918 */ /* 0x000fe20000000000 */
[----:B------:R-:W-:Y:S01]  /*04b0*/  ISETP.GE.U32.AND P5, PT, R18, 0x2, PT ;  /* 0x000000021200780c */ /* 0x000fe20003fa6070 */
[----:B------:R-:W-:Y:S01]  /*04c0*/  IMAD.IADD R5, R0, 0x1, -R5 ;  /* 0x0000000100057824 */ /* 0x000fe200078e0a05 */
[----:B------:R-:W3:Y:S01]  /*04d0*/  LDC R16, c[0x0][0x140] ;  /* 0x00005000ff107b82 */ /* 0x000ee20000000800 */
[----:B------:R-:W-:Y:S01]  /*04e0*/  IMAD.IADD R4, R4, 0x1, -R13 ;  /* 0x0000000104047824 */ /* 0x000fe200078e0a0d */
[----:B------:R-:W-:-:S02]  /*04f0*/  ISETP.NE.AND P2, PT, R3, RZ, PT ;  /* 0x000000ff0300720c */ /* 0x000fc40003f45270 */
[----:B------:R-:W-:Y:S02]  /*0500*/  SHF.R.S32.HI R6, RZ, 0x1f, R5 ;  /* 0x0000001fff067819 */ /* 0x000fe40000011405 */
[----:B------:R-:W-:Y:S02]  /*0510*/  LOP3.LUT P6, RZ, R5, 0x7, RZ, 0xc0, !PT ;  /* 0x0000000705ff7812 */ /* 0x000fe400078cc0ff */
[----:B0-----:R-:W-:Y:S02]  /*0520*/  I2FP.F32.U32 R7, UR8 ;  /* 0x0000000800077c45 */ /* 0x001fe40008201000 */
[----:B------:R-:W-:Y:S02]  /*0530*/  LEA.HI R6, R6, R5, RZ, 0x3 ;  /* 0x0000000506067211 */ /* 0x000fe400078f18ff */
[----:B-----5:R-:W-:Y:S01]  /*0540*/  ISETP.NE.OR P0, PT, R2, RZ, !P0 ;  /* 0x000000ff0200720c */ /* 0x020fe20004705670 */
[----:B------:R-:W-:Y:S01]  /*0550*/  FMUL R12, R7, UR4 ;  /* 0x00000004070c7c20 */ /* 0x000fe20008400000 */
[--C-:B------:R-:W-:Y:S01]  /*0560*/  SHF.R.S32.HI R2, RZ, 0x3, R6.reuse ;  /* 0x00000003ff027819 */ /* 0x100fe20000011406 */
[----:B------:R-:W-:Y:S01]  /*0570*/  ULDC UR4, c[0x0][0x154] ;  /* 0x0000550000047ab9 */ /* 0x000fe20000000800 */
[----:B------:R-:W-:-:S03]  /*0580*/  SHF.R.S32.HI R7, RZ, 0x1f, R6 ;  /* 0x0000001fff077819 */ /* 0x000fc60000011406 */
[----:B------:R-:W0:Y:S01]  /*0590*/  F2I.U32.TRUNC.NTZ R12, R12 ;  /* 0x0000000c000c7305 */ /* 0x000e22000020f000 */
[----:B------:R-:W-:Y:S02]  /*05a0*/  LEA.HI R7, R7, R2, RZ, 0x2 ;  /* 0x0000000207077211 */ /* 0x000fe400078f10ff */
[----:B-1----:R-:W-:Y:S02]  /*05b0*/  I2FP.F32.U32 R6, R10 ;  /* 0x0000000a00067245 */ /* 0x002fe40000201000 */
[----:B------:R-:W-:Y:S01]  /*05c0*/  LOP3.LUT R7, R7, 0xfffffffc, RZ, 0xc0, !PT ;  /* 0xfffffffc07077812 */ /* 0x000fe200078ec0ff */
[----:B------:R-:W-:Y:S01]  /*05d0*/  VOTEU.ALL UP0, P0 ;  /* 0x00000000003f7886 */ /* 0x000fe20000000000 */
[----:B---3--:R-:W-:Y:S01]  /*05e0*/  ISETP.EQ.U32.AND P1, PT, R16, 0x1, PT ;  /* 0x000000011000780c */ /* 0x008fe20003f22070 */
[----:B------:R-:W-:Y:S01]  /*05f0*/  FMUL R6, R6, UR4 ;  /* 0x0000000406067c20 */ /* 0x000fe20008400000 */
[----:B------:R-:W-:Y:S01]  /*0600*/  UMOV UR4, 0x20 ;  /* 0x0000002000047882 */ /* 0x000fe20000000000 */
[----:B------:R-:W-:Y:S01]  /*0610*/  IMAD.IADD R7, R2, 0x1, -R7 ;  /* 0x0000000102077824 */ /* 0x000fe200078e0a07 */
[----:B------:R-:W1:Y:S01]  /*0620*/  @!UP0 S2UR UR7, SR_CgaCtaId ;  /* 0x00000000000789c3 */ /* 0x000e620000008800 */
[----:B------:R-:W-:Y:S01]  /*0630*/  SHF.R.S32.HI R2, RZ, 0x1f, R9 ;  /* 0x0000001fff027819 */ /* 0x000fe20000011409 */
[----:B------:R-:W-:Y:S01]  /*0640*/  @!UP0 UMOV UR6, 0x400 ;  /* 0x0000040000068882 */ /* 0x000fe20000000000 */
[----:B------:R-:W-:Y:S01]  /*0650*/  IMAD R7, R4, 0x4, R7 ;  /* 0x0000000404077824 */ /* 0x000fe200078e0207 */
[----:B------:R-:W3:Y:S01]  /*0660*/  F2I.U32.TRUNC.NTZ R6, R6 ;  /* 0x0000000600067305 */ /* 0x000ee2000020f000 */
[----:B0-----:R-:W-:Y:S01]  /*0670*/  IMAD.MOV R13, RZ, RZ, -R12 ;  /* 0x000000ffff0d7224 */ /* 0x001fe200078e0a0c */
[----:B------:R-:W-:Y:S01]  /*0680*/  LEA.HI R2, R2, R9, RZ, 0x2 ;  /* 0x0000000902027211 */ /* 0x000fe200078f10ff */
[----:B------:R-:W-:-:S04]  /*0690*/  @!UP0 UIADD3 UR4, -UR4, 0x100000, URZ ;  /* 0x0010000004048890 */ /* 0x000fc8000fffe13f */
[----:B------:R-:W-:Y:S02]  /*06a0*/  @!UP0 USHF.L.U32 UR5, UR4, 0xb, URZ ;  /* 0x0000000b04058899 */ /* 0x000fe4000800063f */
[----:B------:R-:W-:Y:S01]  /*06b0*/  @!UP0 USHF.L.U32 UR4, UR4, 0x1, URZ ;  /* 0x0000000104048899 */ /* 0x000fe2000800063f */
[----:B------:R-:W-:Y:S01]  /*06c0*/  LEA.HI R4, R7, R7, RZ, 0x1 ;  /* 0x0000000707047211 */ /* 0x000fe200078f08ff */
[----:B--2---:R-:W-:Y:S01]  /*06d0*/  IMAD R12, R14, R13, UR8 ;  /* 0x000000080e0c7e24 */ /* 0x004fe2000f8e020d */
[----:B------:R-:W-:Y:S01]  /*06e0*/  LOP3.LUT R2, R2, 0xfffffffc, RZ, 0xc0, !PT ;  /* 0xfffffffc02027812 */ /* 0x000fe200078ec0ff */
[----:B------:R-:W0:Y:S01]  /*06f0*/  LDC R13, c[0x0][0x148] ;  /* 0x00005200ff0d7b82 */ /* 0x000e220000000800 */
[----:B------:R-:W-:Y:S01]  /*0700*/  LOP3.LUT R4, R4, 0xfffffffe, RZ, 0xc0, !PT ;  /* 0xfffffffe04047812 */ /* 0x000fe200078ec0ff */
[----:B------:R-:W-:Y:S02]  /*0710*/  VOTEU.ALL UP1, P0 ;  /* 0x00000000003f7886 */ /* 0x000fe40000020000 */
[----:B------:R-:W-:-:S02]  /*0720*/  IMAD.IADD R9, R9, 0x1, -R2 ;  /* 0x0000000109097824 */ /* 0x000fc400078e0a02 */
[C---:B------:R-:W-:Y:S02]  /*0730*/  IMAD.IADD R15, R7.reuse, 0x1, -R4 ;  /* 0x00000001070f7824 */ /* 0x040fe400078e0a04 */
[----:B------:R-:W-:Y:S01]  /*0740*/  IMAD.SHL.U32 R4, R7, 0x4, RZ ;  /* 0x0000000407047824 */ /* 0x000fe200078e00ff */
[----:B------:R-:W-:Y:S01]  /*0750*/  ISETP.NE.AND P4, PT, R9, 0x3, PT ;  /* 0x000000030900780c */ /* 0x000fe20003f85270 */
[----:B---3--:R-:W-:Y:S01]  /*0760*/  IMAD.MOV R22, RZ, RZ, -R6 ;  /* 0x000000ffff167224 */ /* 0x008fe200078e0a06 */
[----:B------:R-:W-:Y:S01]  /*0770*/  ISETP.NE.AND P3, PT, R15, R12, PT ;  /* 0x0000000c0f00720c */ /* 0x000fe20003f65270 */
[----:B------:R-:W-:Y:S01]  /*0780*/  IMAD.MOV.U32 R6, RZ, RZ, 0x1 ;  /* 0x00000001ff067424 */ /* 0x000fe200078e00ff */
[----:B-1----:R-:W-:Y:S01]  /*0790*/  @!UP0 ULEA UR6, UR7, UR6, 0x18 ;  /* 0x0000000607068291 */ /* 0x002fe2000f8ec03f */
[----:B------:R-:W-:Y:S01]  /*07a0*/  LOP3.LUT R7, R7, 0xc, R4, 0x78, !PT ;  /* 0x0000000c07077812 */ /* 0x000fe200078e7804 */
[----:B------:R-:W-:Y:S01]  /*07b0*/  VOTEU.ALL UP0, P0 ;  /* 0x00000000003f7886 */ /* 0x000fe20000000000 */
[----:B------:R-:W-:-:S04]  /*07c0*/  ISETP.EQ.OR P0, PT, R9, RZ, !P4 ;  /* 0x000000ff0900720c */ /* 0x000fc80006702670 */
[----:B------:R-:W-:-:S04]  /*07d0*/  ISETP.EQ.AND P0, PT, R3, RZ, P0 ;  /* 0x000000ff0300720c */ /* 0x000fc80000702270 */
[----:B------:R-:W-:Y:S01]  /*07e0*/  @P3 LEA.HI R2, R7, R7, RZ, 0x1 ;  /* 0x0000000707023211 */ /* 0x000fe200078f08ff */
[----:B0-----:R-:W-:Y:S01]  /*07f0*/  IMAD R15, R13, R22, R10 ;  /* 0x000000160d0f7224 */ /* 0x001fe200078e020a */
[----:B------:R-:W-:Y:S01]  /*0800*/  SEL R4, RZ, 0x1, !P0 ;  /* 0x00000001ff047807 */ /* 0x000fe20004000000 */
[----:B------:R-:W0:Y:S02]  /*0810*/  FENCE.VIEW.ASYNC.S ;  /* 0x00000000000073c6 */ /* 0x000e240000000000 */
[----:B0-----:R0:W1:Y:S01]  /*0820*/  @!UP0 SYNCS.EXCH.64 URZ, [UR6+0xa0], UR4 ;  /* 0x0000a004063f85b2 */ /* 0x0010620008000100 */
[----:B------:R-:W-:Y:S02]  /*0830*/  @P3 SHF.R.S32.HI R2, RZ, 0x1, R2 ;  /* 0x00000001ff023819 */ /* 0x000fe40000011402 */
[----:B------:R-:W-:Y:S02]  /*0840*/  ISETP.LT.U32.AND P0, PT, R7, 0x2, !P6 ;  /* 0x000000020700780c */ /* 0x000fe40007701070 */
[----:B------:R-:W-:-:S02]  /*0850*/  @P3 ISETP.NE.AND P4, PT, R2, R15, PT ;  /* 0x0000000f0200320c */ /* 0x000fc40003f85270 */
[----:B------:R-:W-:Y:S02]  /*0860*/  SEL R4, R4, 0x2, P5 ;  /* 0x0000000204047807 */ /* 0x000fe40002800000 */
[----:B------:R-:W-:Y:S02]  /*0870*/  SEL R5, RZ, 0x1, !P0 ;  /* 0x00000001ff057807 */ /* 0x000fe40004000000 */
[----:B------:R-:W-:Y:S01]  /*0880*/  @P3 SEL R6, RZ, 0x1, P4 ;  /* 0x00000001ff063807 */ /* 0x000fe20002000000 */
[----:B------:R0:W2:Y:S01]  /*0890*/  @!UP1 SYNCS.EXCH.64 URZ, [UR6+0xa8], UR4 ;  /* 0x0000a804063f95b2 */ /* 0x0000a20008000100 */
[----:B------:R-:W-:Y:S01]  /*08a0*/  NOP ;  /* 0x0000000000007918 */ /* 0x000fe20000000000 */
[----:B------:R-:W-:Y:S05]  /*08b0*/  @!P1 BRA `(.L_x_4) ;  /* 0x0000000000089947 */ /* 0x000fea0003800000 */
[----:B-12-4-:R-:W-:Y:S01]  /*08c0*/  UCGABAR_ARV ;  /* 0x00000000000079c7 */ /* 0x016fe20008000000 */
[----:B------:R-:W-:Y:S05]  /*08d0*/  BRA `(.L_x_5) ;  /* 0x0000000000047947 */ /* 0x000fea0003800000 */
.L_x_4:
[----:B-12-4-:R-:W-:Y:S01]  /*08e0*/  NOP ;  /* 0x0000000000007918 */ /* 0x016fe20000000000 */
.L_x_5:
[----:B------:R-:W1:Y:S01]  /*08f0*/  LDC R2, c[0x0][0x75c] ;  /* 0x0001d700ff027b82 */ /* 0x000e620000000800 */
[----:B------:R-:W-:Y:S01]  /*0900*/  IMAD.MOV.U32 R3, RZ, RZ, RZ ;  /* 0x000000ffff037224 */ /* 0x000fe200078e00ff */
[----:B-1----:R-:W-:Y:S01]  /*0910*/  ISETP.NE.AND P3, PT, R2, 0x1, PT ;  /* 0x000000010200780c */ /* 0x002fe20003f65270 */
[----:B------:R-:W-:-:S12]  /*0920*/  IMAD.U32 R2, RZ, RZ, UR8 ;  /* 0x00000008ff027e24 */ /* 0x000fd8000f8e00ff */
[----:B------:R-:W1:Y:S01]  /*0930*/  @P3 LDC R17, c[0x0][0x10] ;  /* 0x00000400ff113b82 */ /* 0x000e620000000800 */
[----:B------:R-:W-:Y:S02]  /*0940*/  @P3 IMAD.MOV.U32 R11, RZ, RZ, RZ ;  /* 0x000000ffff0b3224 */ /* 0x000fe400078e00ff */
[----:B------:R-:W-:-:S05]  /*0950*/  @P3 IMAD.MOV.U32 R19, RZ, RZ, RZ ;  /* 0x000000ffff133224 */ /* 0x000fca00078e00ff */
[----:B------:R-:W2:Y:S01]  /*0960*/  @!P3 LDC R15, c[0x0][0xc] ;  /* 0x00000300ff0fbb82 */ /* 0x000ea20000000800 */
[----:B-1----:R-:W-:-:S04]  /*0970*/  @P3 IMAD.WIDE.U32 R16, R17, UR8, R10 ;  /* 0x0000000811103c25 */ /* 0x002fc8000f8e000a */
[----:B--2---:R-:W-:-:S04]  /*0980*/  @!P3 IMAD.WIDE.U32 R14, R10, R15, R2 ;  /* 0x0000000f0a0eb225 */ /* 0x004fc800078e0002 */
[----:B------:R-:W-:Y:S02]  /*0990*/  @P3 IMAD.MOV.U32 R2, RZ, RZ, R16 ;  /* 0x000000ffff023224 */ /* 0x000fe400078e0010 */
[----:B------:R-:W-:Y:S02]  /*09a0*/  @P3 IMAD.IADD R3, R17, 0x1, R19 ;  /* 0x0000000111033824 */ /* 0x000fe400078e0213 */
[----:B------:R-:W-:Y:S02]  /*09b0*/  @!P3 IMAD.MOV.U32 R2, RZ, RZ, R14 ;  /* 0x000000ffff02b224 */ /* 0x000fe400078e000e */
[----:B------:R-:W-:Y:S01]  /*09c0*/  @!P3 IMAD.MOV.U32 R3, RZ, RZ, R15 ;  /* 0x000000ffff03b224 */ /* 0x000fe200078e000f */
[----:B------:R-:W-:Y:S06]  /*09d0*/  @!P1 BRA `(.L_x_6) ;  /* 0x00000000000c9947 */ /* 0x000fec0003800000 */
[----:B------:R-:W-:Y:S01]  /*09e0*/  UCGABAR_WAIT ;  /* 0x0000000000007dc7 */ /* 0x000fe20008000000 */
[----:B------:R-:W-:Y:S01]  /*09f0*/  CCTL.IVALL ;  /* 0x00000000ff00798f */ /* 0x000fe20002000000 */
[----:B------:R-:W-:Y:S05]  /*0a00*/  BRA `(.L_x_7) ;  /* 0x0000000000047947 */ /* 0x000fea0003800000 */
.L_x_6:
[----:B------:R-:W-:Y:S06]  /*0a10*/  BAR.SYNC.DEFER_BLOCKING 0x0 ;  /* 0x0000000000007b1d */ /* 0x000fec0000010000 */
.L_x_7:
[----:B------:R-:W-:Y:S05]  /*0a20*/  @!P2 BRA `(.L_x_8) ;  /* 0x0000006000f0a947 */ /* 0x000fea0003800000 */
[----:B------:R-:W-:-:S13]  /*0a30*/  ISETP.GT.U32.AND P0, PT, R18, 0x1, PT ;  /* 0x000000011200780c */ /* 0x000fda0003f04070 */
[----:B0-----:R-:W-:Y:S05]  /*0a40*/  @P0 EXIT ;  /* 0x000000000000094d */ /* 0x001fea0003800000 */
[----:B------:R-:W-:Y:S01]  /*0a50*/  ULDC.64 UR4, c[0x0][0x750] ;  /* 0x0001d40000047ab9 */ /* 0x000fe20000000a00 */
[----:B------:R-:W-:Y:S01]  /*0a60*/  PRMT R15, RZ, 0x7610, R15 ;  /* 0x00007610ff0f7816 */ /* 0x000fe2000000000f */
[----:B------:R-:W-:Y:S01]  /*0a70*/  IMAD.MOV.U32 R16, RZ, RZ, -0x1 ;  /* 0xffffffffff107424 */ /* 0x000fe200078e00ff */
[----:B------:R-:W-:Y:S01]  /*0a80*/  ISETP.GE.U32.AND P0, PT, R2, UR4, PT ;  /* 0x0000000402007c0c */ /* 0x000fe2000bf06070 */
[----:B------:R-:W-:Y:S02]  /*0a90*/  IMAD.MOV.U32 R20, RZ, RZ, -0x1 ;  /* 0xffffffffff147424 */ /* 0x000fe400078e00ff */
[----:B------:R-:W-:Y:S01]  /*0aa0*/  IMAD.MOV.U32 R14, RZ, RZ, -0x1 ;  /* 0xffffffffff0e7424 */ /* 0x000fe200078e00ff */
[----:B------:R-:W-:-:S13]  /*0ab0*/  ISETP.GE.U32.AND.EX P0, PT, R3, UR5, PT, P0 ;  /* 0x0000000503007c0c */ /* 0x000fda000bf06100 */
[----:B------:R-:W-:Y:S05]  /*0ac0*/  @P0 BRA `(.L_x_9) ;  /* 0x0000000400280947 */ /* 0x000fea0003800000 */
[----:B------:R-:W0:Y:S01]  /*0ad0*/  LDC.64 R24, c[0x0][0x728] ;  /* 0x0001ca00ff187b82 */ /* 0x000e220000000a00 */
[----:B------:R-:W-:Y:S02]  /*0ae0*/  IMAD.MOV.U32 R14, RZ, RZ, R2 ;  /* 0x000000ffff0e7224 */ /* 0x000fe400078e0002 */
[----:B------:R-:W-:-:S05]  /*0af0*/  IMAD.MOV.U32 R15, RZ, RZ, R3 ;  /* 0x000000ffff0f7224 */ /* 0x000fca00078e0003 */
[----:B------:R-:W1:Y:S08]  /*0b00*/  LDC R20, c[0x0][0x730] ;  /* 0x0001cc00ff147b82 */ /* 0x000e700000000800 */
[----:B------:R-:W2:Y:S01]  /*0b10*/  LDC.64 R26, c[0x0][0x720] ;  /* 0x0001c800ff1a7b82 */ /* 0x000ea20000000a00 */
[----:B0-----:R-:W-:-:S04]  /*0b20*/  ISETP.NE.U32.AND P0, PT, R24, RZ, PT ;  /* 0x000000ff1800720c */ /* 0x001fc80003f05070 */
[----:B------:R-:W-:-:S13]  /*0b30*/  ISETP.NE.AND.EX P0, PT, R25, RZ, PT, P0 ;  /* 0x000000ff1900720c */ /* 0x000fda0003f05300 */
[----:B-12---:R-:W-:Y:S05]  /*0b40*/  @!P0 BRA `(.L_x_10) ;  /* 0x0000000000288947 */ /* 0x006fea0003800000 */
[----:B------:R-:W0:Y:S02]  /*0b50*/  LDC R9, c[0x0][0x734] ;  /* 0x0001cd00ff097b82 */ /* 0x000e240000000800 */
[----:B0-----:R-:W-:-:S05]  /*0b60*/  IADD3 R9, P0, R2, R9, RZ ;  /* 0x0000000902097210 */ /* 0x001fca0007f1e0ff */
[----:B------:R-:W-:-:S04]  /*0b70*/  IMAD.X R21, RZ, RZ, R3, P0 ;  /* 0x000000ffff157224 */ /* 0x000fc800000e0603 */
[----:B------:R-:W-:-:S04]  /*0b80*/  IMAD.WIDE.U32 R14, R21, R24, RZ ;  /* 0x00000018150e7225 */ /* 0x000fc800078e00ff */
[----:B------:R-:W-:-:S04]  /*0b90*/  IMAD.WIDE.U32 R16, P0, R9, R25, R14 ;  /* 0x0000001909107225 */ /* 0x000fc8000780000e */
[----:B------:R-:W-:-:S04]  /*0ba0*/  IMAD.WIDE.U32 R14, R9, R24, RZ ;  /* 0x00000018090e7225 */ /* 0x000fc800078e00ff */
[----:B------:R-:W-:Y:S01]  /*0bb0*/  IMAD.X R19, RZ, RZ, RZ, P0 ;  /* 0x000000ffff137224 */ /* 0x000fe200000e06ff */
[----:B------:R-:W-:Y:S01]  /*0bc0*/  IADD3 RZ, P0, R15, R16, RZ ;  /* 0x000000100fff7210 */ /* 0x000fe20007f1e0ff */
[----:B------:R-:W-:-:S04]  /*0bd0*/  IMAD.MOV.U32 R18, RZ, RZ, R17 ;  /* 0x000000ffff127224 */ /* 0x000fc800078e0011 */
[----:B------:R-:W-:-:S08]  /*0be0*/  IMAD.WIDE.U32.X R14, R21, R25, R18, P0 ;  /* 0x00000019150e7225 */ /* 0x000fd000000e0412 */
.L_x_10:
[----:B------:R-:W0:Y:S01]  /*0bf0*/  LDC.64 R30, c[0x0][0x740] ;  /* 0x0001d000ff1e7b82 */ /* 0x000e220000000a00 */
[--C-:B------:R-:W-:Y:S01]  /*0c00*/  SHF.R.U64 R29, R14, R20, R15.reuse ;  /* 0x000000140e1d7219 */ /* 0x100fe2000000120f */
[----:B------:R-:W-:Y:S01]  /*0c10*/  IMAD R33, R13, R22, R10 ;  /* 0x000000160d217224 */ /* 0x000fe200078e020a */
[----:B------:R-:W-:Y:S01]  /*0c20*/  SHF.R.U32.HI R9, RZ, R20, R15 ;  /* 0x00000014ff097219 */ /* 0x000fe2000001160f */
[----:B------:R-:W-:Y:S01]  /*0c30*/  IMAD.MOV.U32 R25, RZ, RZ, 0x1 ;  /* 0x00000001ff197424 */ /* 0x000fe200078e00ff */
[----:B------:R-:W-:-:S03]  /*0c40*/  IADD3 R11, P0, RZ, -R29, RZ ;  /* 0x8000001dff0b7210 */ /* 0x000fc60007f1e0ff */
[----:B------:R-:W1:Y:S02]  /*0c50*/  LDC R24, c[0x0][0x718] ;  /* 0x0001c600ff187b82 */ /* 0x000e640000000800 */
[----:B------:R-:W-:Y:S02]  /*0c60*/  IMAD.X R9, RZ, RZ, ~R9, P0 ;  /* 0x000000ffff097224 */ /* 0x000fe400000e0e09 */
[----:B------:R-:W-:-:S04]  /*0c70*/  IMAD.WIDE.U32 R14, R11, R26, R2 ;  /* 0x0000001a0b0e7225 */ /* 0x000fc800078e0002 */
[----:B------:R-:W2:Y:S01]  /*0c80*/  LDC R20, c[0x0][0x708] ;  /* 0x0001c200ff147b82 */ /* 0x000ea20000000800 */
[----:B------:R-:W-:Y:S02]  /*0c90*/  IMAD R16, R9, R26, RZ ;  /* 0x0000001a09107224 */ /* 0x000fe400078e02ff */
[----:B------:R-:W-:Y:S02]  /*0ca0*/  IMAD.MOV.U32 R9, RZ, RZ, -0x1 ;  /* 0xffffffffff097424 */ /* 0x000fe400078e00ff */
[----:B------:R-:W-:-:S03]  /*0cb0*/  IMAD R11, R11, R27, R16 ;  /* 0x0000001b0b0b7224 */ /* 0x000fc600078e0210 */
[----:B------:R-:W3:Y:S01]  /*0cc0*/  LDC R28, c[0x0][0x758] ;  /* 0x0001d600ff1c7b82 */ /* 0x000ee20000000800 */
[----:B------:R-:W-:Y:S01]  /*0cd0*/  IMAD.IADD R11, R15, 0x1, R11 ;  /* 0x000000010f0b7824 */ /* 0x000fe200078e020b */
[----:B0-----:R-:W-:-:S04]  /*0ce0*/  ISETP.NE.U32.AND P0, PT, R30, RZ, PT ;  /* 0x000000ff1e00720c */ /* 0x001fc80003f05070 */
[----:B------:R-:W-:Y:S02]  /*0cf0*/  ISETP.NE.AND.EX P0, PT, R31, RZ, PT, P0 ;  /* 0x000000ff1f00720c */ /* 0x000fe40003f05300 */
[----:B------:R-:W0:Y:S01]  /*0d00*/  LDC R26, c[0x0][0x700] ;  /* 0x0001c000ff1a7b82 */ /* 0x000e220000000800 */
[-CC-:B-1----:R-:W-:Y:S02]  /*0d10*/  SHF.R.U64 R18, R14, R24.reuse, R11.reuse ;  /* 0x000000180e127219 */ /* 0x182fe4000000120b */
[----:B------:R-:W-:-:S05]  /*0d20*/  SHF.R.U32.HI R11, RZ, R24, R11 ;  /* 0x00000018ff0b7219 */ /* 0x000fca000001160b */
[----:B------:R-:W1:Y:S01]  /*0d30*/  LDC R21, c[0x0][0x748] ;  /* 0x0001d200ff157b82 */ /* 0x000e620000000800 */
[-CC-:B--2---:R-:W-:Y:S02]  /*0d40*/  SHF.R.U64 R24, R18, R20.reuse, R11.reuse ;  /* 0x0000001412187219 */ /* 0x184fe4000000120b */
[----:B------:R-:W-:-:S05]  /*0d50*/  SHF.R.U32.HI R11, RZ, R20, R11 ;  /* 0x00000014ff0b7219 */ /* 0x000fca000001160b */
[----:B------:R-:W2:Y:S01]  /*0d60*/  LDC R23, c[0x0][0x738] ;  /* 0x0001ce00ff177b82 */ /* 0x000ea20000000800 */
[-CC-:B---3--:R-:W-:Y:S02]  /*0d70*/  SHF.R.U64 R20, R24, R28.reuse, R11.reuse ;  /* 0x0000001c18147219 */ /* 0x188fe4000000120b */
[-C--:B------:R-:W-:Y:S02]  /*0d80*/  SHF.L.U32 R9, R9, R28.reuse, RZ ;  /* 0x0000001c09097219 */ /* 0x080fe400000006ff */
[----:B------:R-:W-:Y:S01]  /*0d90*/  SHF.R.U32.HI R11, RZ, R28, R11 ;  /* 0x0000001cff0b7219 */ /* 0x000fe2000001160b */
[----:B------:R-:W-:Y:S01]  /*0da0*/  IMAD.MOV.U32 R10, RZ, RZ, R20 ;  /* 0x000000ffff0a7224 */ /* 0x000fe200078e0014 */
[----:B------:R-:W-:Y:S01]  /*0db0*/  LOP3.LUT R13, RZ, R9, RZ, 0x33, !PT ;  /* 0x00000009ff0d7212 */ /* 0x000fe200078e33ff */
[----:B------:R-:W3:Y:S01]  /*0dc0*/  LDC R27, c[0x0][0x710] ;  /* 0x0001c400ff1b7b82 */ /* 0x000ee20000000800 */
[----:B------:R-:W-:Y:S05]  /*0dd0*/  @!P0 BRA `(.L_x_11) ;  /* 0x0000000000288947 */ /* 0x000fea0003800000 */
[----:B------:R-:W4:Y:S02]  /*0de0*/  LDC R9, c[0x0][0x74c] ;  /* 0x0001d300ff097b82 */ /* 0x000f240000000800 */
[----:B----4-:R-:W-:-:S05]  /*0df0*/  IADD3 R9, P0, R20, R9, RZ ;  /* 0x0000000914097210 */ /* 0x010fca0007f1e0ff */
        /* <DEDUP_REMOVED lines=8> */
.L_x_11:
[----:B-1----:R-:W-:Y:S01]  /*0e80*/  SHF.R.U64 R11, R10, R21, R11 ;  /* 0x000000150a0b7219 */ /* 0x002fe2000000120b */
[----:B------:R-:W-:Y:S01]  /*0e90*/  IMAD.MOV.U32 R15, RZ, RZ, 0x1 ;  /* 0x00000001ff0f7424 */ /* 0x000fe200078e00ff */
[----:B------:R-:W-:Y:S01]  /*0ea0*/  LOP3.LUT R10, R24, R13, RZ, 0xc0, !PT ;  /* 0x0000000d180a7212 */ /* 0x000fe200078ec0ff */
[----:B0-----:R-:W-:Y:S01]  /*0eb0*/  VIADD R13, R26, 0xffffffff ;  /* 0xffffffff1a0d7836 */ /* 0x001fe20000000000 */
[----:B------:R-:W-:Y:S01]  /*0ec0*/  SHF.L.U32 R9, R25, R28, RZ ;  /* 0x0000001c19097219 */ /* 0x000fe200000006ff */
[----:B------:R-:W-:Y:S01]  /*0ed0*/  IMAD.MOV R14, RZ, RZ, -R11 ;  /* 0x000000ffff0e7224 */ /* 0x000fe200078e0a0b */
[----:B------:R-:W-:Y:S02]  /*0ee0*/  SEL R12, R12, R33, !P3 ;  /* 0x000000210c0c7207 */ /* 0x000fe40005800000 */
[----:B------:R-:W-:Y:S01]  /*0ef0*/  LOP3.LUT R13, R18, R13, RZ, 0xc0, !PT ;  /* 0x0000000d120d7212 */ /* 0x000fe200078ec0ff */
[----:B------:R-:W-:Y:S02]  /*0f00*/  IMAD R11, R9, R11, R10 ;  /* 0x0000000b090b7224 */ /* 0x000fe400078e020a */
[----:B--2---:R-:W-:-:S02]  /*0f10*/  IMAD R9, R14, R23, R20 ;  /* 0x000000170e097224 */ /* 0x004fc400078e0214 */
[----:B---3--:R-:W-:Y:S02]  /*0f20*/  IMAD R12, R11, R27, R12 ;  /* 0x0000001b0b0c7224 */ /* 0x008fe400078e020c */
[----:B------:R-:W-:Y:S02]  /*0f30*/  IMAD R9, R9, R26, R13 ;  /* 0x0000001a09097224 */ /* 0x000fe400078e020d */
[----:B------:R-:W-:-:S03]  /*0f40*/  IMAD.MOV.U32 R14, RZ, RZ, R29 ;  /* 0x000000ffff0e7224 */ /* 0x000fc600078e001d */
[----:B------:R-:W-:Y:S02]  /*0f50*/  SEL R20, R9, R12, !P3 ;  /* 0x0000000c09147207 */ /* 0x000fe40005800000 */
[----:B------:R-:W-:-:S07]  /*0f60*/  SEL R16, R12, R9, !P3 ;  /* 0x000000090c107207 */ /* 0x000fce0005800000 */
.L_x_9:
[----:B------:R-:W-:-:S08]  /*0f70*/  NOP ;  /* 0x0000000000007918 */ /* 0x000fd00000000000 */
[----:B------:R-:W0:Y:S02]  /*0f80*/  USETMAXREG.TRY_ALLOC.CTAPOOL UP0, 0xe8 ;  /* 0x000000e8000079c8 */ /* 0x000e240008000600 */
[----:B0-----:R-:W-:-:S13]  /*0f90*/  PLOP3.LUT P0, PT, PT, PT, UP0, 0x80, 0x0 ;  /* 0x000000000000781c */ /* 0x001fda0003f0f008 */
[----:B------:R-:W-:Y:S05]  /*0fa0*/  @!P0 BRA `(.L_x_9) ;  /* 0xfffffffc00f08947 */ /* 0x000fea000383ffff */
[----:B------:R-:W-:Y:S01]  /*0fb0*/  ULDC.64 UR4, c[0x0][0x698] ;  /* 0x0001a60000047ab9 */ /* 0x000fe20000000a00 */
[----:B------:R-:W-:Y:S01]  /*0fc0*/  ULDC.64 UR14, c[0x0][0x208] ;  /* 0x00008200000e7ab9 */ /* 0x000fe20000000a00 */
[----:B------:R-:W-:-:S04]  /*0fd0*/  ISETP.NE.U32.AND P0, PT, RZ, UR4, PT ;  /* 0x00000004ff007c0c */ /* 0x000fc8000bf05070 */
[----:B------:R-:W-:-:S13]  /*0fe0*/  ISETP.NE.AND.EX P0, PT, RZ, UR5, PT, P0 ;  /* 0x00000005ff007c0c */ /* 0x000fda000bf05300 */
[----:B------:R-:W-:Y:S05]  /*0ff0*/  @!P0 BRA `(.L_x_12) ;  /* 0x00000000001c8947 */ /* 0x000fea0003800000 */
[----:B------:R-:W0:Y:S02]  /*1000*/  LDC.64 R10, c[0x0][0x698] ;  /* 0x0001a600ff0a7b82 */ /* 0x000e240000000a00 */
[----:B0-----:R-:W2:Y:S02]  /*1010*/  LDG.E.64 R10, desc[UR14][R10.64] ;  /* 0x0000000e0a0a7981 */ /* 0x001ea4000c1e1b00 */
[----:B--2---:R-:W-:-:S04]  /*1020*/  ISETP.NE.U32.AND P0, PT, R10, RZ, PT ;  /* 0x000000ff0a00720c */ /* 0x004fc80003f05070 */
[----:B------:R-:W-:-:S13]  /*1030*/  ISETP.NE.AND.EX P0, PT, R11, RZ, PT, P0 ;  /* 0x000000ff0b00720c */ /* 0x000fda0003f05300 */
[----:B------:R-:W-:Y:S05]  /*1040*/  @!P0 BRA `(.L_x_12) ;  /* 0x0000000000088947 */ /* 0x000fea0003800000 */
[----:B------:R0:W5:Y:S01]  /*1050*/  LD.E R9, desc[UR14][R10.64] ;  /* 0x0000000e0a097980 */ /* 0x000162000c101900 */
[----:B------:R-:W-:Y:S05]  /*1060*/  BRA `(.L_x_13) ;  /* 0x0000000000207947 */ /* 0x000fea0003800000 */
.L_x_12:
[----:B------:R-:W-:Y:S02]  /*1070*/  ULDC.64 UR4, c[0x0][0x688] ;  /* 0x0001a20000047ab9 */ /* 0x000fe40000000a00 */
[----:B------:R-:W-:-:S04]  /*1080*/  ISETP.NE.U32.AND P0, PT, RZ, UR4, PT ;  /* 0x00000004ff007c0c */ /* 0x000fc8000bf05070 */
[----:B------:R-:W-:-:S13]  /*1090*/  ISETP.NE.AND.EX P0, PT, RZ, UR5, PT, P0 ;  /* 0x00000005ff007c0c */ /* 0x000fda000bf05300 */
[----:B------:R-:W-:Y:S05]  /*10a0*/  @!P0 BRA `(.L_x_14) ;  /* 0x00000000000c8947 */ /* 0x000fea0003800000 */
[----:B------:R-:W0:Y:S02]  /*10b0*/  LDC.64 R10, c[0x0][0x688] ;  /* 0x0001a200ff0a7b82 */ /* 0x000e240000000a00 */
[----:B0-----:R1:W5:Y:S01]  /*10c0*/  LDG.E R9, desc[UR14][R10.64] ;  /* 0x0000000e0a097981 */ /* 0x001362000c1e1900 */
[----:B------:R-:W-:Y:S05]  /*10d0*/  BRA `(.L_x_13) ;  /* 0x0000000000047947 */ /* 0x000fea0003800000 */
.L_x_14:
[----:B------:R-:W2:Y:S02]  /*10e0*/  LDC R9, c[0x0][0x680] ;  /* 0x0001a000ff097b82 */ /* 0x000ea40000000800 */
.L_x_13:
[----:B------:R-:W-:Y:S02]  /*10f0*/  ULDC.64 UR4, c[0x0][0x6a0] ;  /* 0x0001a80000047ab9 */ /* 0x000fe40000000a00 */
[----:B------:R-:W-:-:S04]  /*1100*/  ISETP.NE.U32.AND P0, PT, RZ, UR4, PT ;  /* 0x00000004ff007c0c */ /* 0x000fc8000bf05070 */
[----:B------:R-:W-:-:S13]  /*1110*/  ISETP.NE.AND.EX P0, PT, RZ, UR5, PT, P0 ;  /* 0x00000005ff007c0c */ /* 0x000fda000bf05300 */
[----:B------:R-:W-:Y:S05]  /*1120*/  @!P0 BRA `(.L_x_15) ;  /* 0x00000000001c8947 */ /* 0x000fea0003800000 */
[----:B01----:R-:W0:Y:S02]  /*1130*/  LDC.64 R10, c[0x0][0x6a0] ;  /* 0x0001a800ff0a7b82 */ /* 0x003e240000000a00 */
[----:B0-----:R-:W3:Y:S02]  /*1140*/  LDG.E.64 R10, desc[UR14][R10.64] ;  /* 0x0000000e0a0a7981 */ /* 0x001ee4000c1e1b00 */
[----:B---3--:R-:W-:-:S04]  /*1150*/  ISETP.NE.U32.AND P0, PT, R10, RZ, PT ;  /* 0x000000ff0a00720c */ /* 0x008fc80003f05070 */
[----:B------:R-:W-:-:S13]  /*1160*/  ISETP.NE.AND.EX P0, PT, R11, RZ, PT, P0 ;  /* 0x000000ff0b00720c */ /* 0x000fda0003f05300 */
[----:B------:R-:W-:Y:S05]  /*1170*/  @!P0 BRA `(.L_x_15) ;  /* 0x0000000000088947 */ /* 0x000fea0003800000 */
[----:B------:R0:W5:Y:S01]  /*1180*/  LD.E R10, desc[UR14][R10.64] ;  /* 0x0000000e0a0a7980 */ /* 0x000162000c101900 */
[----:B------:R-:W-:Y:S05]  /*1190*/  BRA `(.L_x_16) ;  /* 0x0000000000207947 */ /* 0x000fea0003800000 */
.L_x_15:
[----:B------:R-:W-:Y:S02]  /*11a0*/  ULDC.64 UR4, c[0x0][0x690] ;  /* 0x0001a40000047ab9 */ /* 0x000fe40000000a00 */
[----:B------:R-:W-:-:S04]  /*11b0*/  ISETP.NE.U32.AND P0, PT, RZ, UR4, PT ;  /* 0x00000004ff007c0c */ /* 0x000fc8000bf05070 */
[----:B------:R-:W-:-:S13]  /*11c0*/  ISETP.NE.AND.EX P0, PT, RZ, UR5, PT, P0 ;  /* 0x00000005ff007c0c */ /* 0x000fda000bf05300 */
[----:B------:R-:W-:Y:S05]  /*11d0*/  @!P0 BRA `(.L_x_17) ;  /* 0x00000000000c8947 */ /* 0x000fea0003800000 */
[----:B01----:R-:W0:Y:S02]  /*11e0*/  LDC.64 R10, c[0x0][0x690] ;  /* 0x0001a400ff0a7b82 */ /* 0x003e240000000a00 */
[----:B0-----:R1:W5:Y:S01]  /*11f0*/  LDG.E R10, desc[UR14][R10.64] ;  /* 0x0000000e0a0a7981 */ /* 0x001362000c1e1900 */
[----:B------:R-:W-:Y:S05]  /*1200*/  BRA `(.L_x_16) ;  /* 0x0000000000047947 */ /* 0x000fea0003800000 */
.L_x_17:
[----:B01----:R-:W3:Y:S02]  /*1210*/  LDC R10, c[0x0][0x684] ;  /* 0x0001a100ff0a7b82 */ /* 0x003ee40000000800 */
.L_x_16:
[----:B------:R-:W-:-:S13]  /*1220*/  LOP3.LUT P0, RZ, R15, 0xff, RZ, 0xc0, !PT ;  /* 0x000000ff0fff7812 */ /* 0x000fda000780c0ff */
[----:B------:R-:W-:Y:S05]  /*1230*/  @!P0 EXIT ;  /* 0x000000000000894d */ /* 0x000fea0003800000 */
[----:B------:R-:W-:Y:S01]  /*1240*/  ULDC UR4, c[0x0][0x28c] ;  /* 0x0000a30000047ab9 */ /* 0x000fe20000000800 */
[----:B------:R-:W-:Y:S01]  /*1250*/  LOP3.LUT R94, R4, 0x1, RZ, 0xfc, !PT ;  /* 0x00000001045e7812 */ /* 0x000fe200078efcff */
[----:B------:R-:W-:-:S04]  /*1260*/  UIADD3 UR4, UR4, 0x3f, URZ ;  /* 0x0000003f04047890 */ /* 0x000fc8000fffe03f */
[----:B------:R-:W-:-:S04]  /*1270*/  USHF.R.S32.HI UR5, URZ, 0x1f, UR4 ;  /* 0x0000001f3f057899 */ /* 0x000fc80008011404 */
[----:B------:R-:W-:-:S03]  /*1280*/  ULEA.HI UR5, UR5, UR4, URZ, 0x6 ;  /* 0x0000000405057291 */ /* 0x000fc6000f8f303f */
[----:B------:R-:W-:Y:S01]  /*1290*/  UMOV UR4, URZ ;  /* 0x0000003f00047c82 */ /* 0x000fe20008000000 */
[----:B------:R-:W-:-:S03]  /*12a0*/  USHF.R.S32.HI UR6, URZ, 0x6, UR5 ;  /* 0x000000063f067899 */ /* 0x000fc60008011405 */
[----:B------:R-:W-:-:S09]  /*12b0*/  UMOV UR5, URZ ;  /* 0x0000003f00057c82 */ /* 0x000fd20008000000 */
.L_x_154:
[----:B01----:R-:W-:Y:S02]  /*12c0*/  LOP3.LUT R11, R0, 0x80, RZ, 0xc0, !PT ;  /* 0x00000080000b7812 */ /* 0x003fe400078ec0ff */
[----:B------:R-:W-:Y:S02]  /*12d0*/  CS2R R86, SRZ ;  /* 0x0000000000567805 */ /* 0x000fe4000001ff00 */
[----:B---3--:R-:W-:Y:S02]  /*12e0*/  CS2R R24, SRZ ;  /* 0x0000000000187805 */ /* 0x008fe4000001ff00 */
[----:B------:R-:W-:Y:S02]  /*12f0*/  CS2R R26, SRZ ;  /* 0x00000000001a7805 */ /* 0x000fe4000001ff00 */
[----:B------:R-:W-:Y:S02]  /*1300*/  SHF.R.U32.HI R12, RZ, 0x7, R11 ;  /* 0x00000007ff0c7819 */ /* 0x000fe4000001160b */
[----:B------:R-:W-:-:S02]  /*1310*/  CS2R R28, SRZ ;  /* 0x00000000001c7805 */ /* 0x000fc4000001ff00 */
[----:B------:R-:W-:Y:S02]  /*1320*/  VIMNMX R11, RZ, UR6, PT ;  /* 0x00000006ff0b7c48 */ /* 0x000fe4000bfe0100 */
[----:B------:R-:W-:Y:S02]  /*1330*/  CS2R R30, SRZ ;  /* 0x00000000001e7805 */ /* 0x000fe4000001ff00 */
[----:B------:R-:W-:Y:S02]  /*1340*/  CS2R R32, SRZ ;  /* 0x0000000000207805 */ /* 0x000fe4000001ff00 */
[----:B------:R-:W-:Y:S01]  /*1350*/  CS2R R34, SRZ ;  /* 0x0000000000227805 */ /* 0x000fe2000001ff00 */
[----:B------:R-:W0:Y:S01]  /*1360*/  SHFL.IDX PT, R12, R12, RZ, 0x1f ;  /* 0x00001fff0c0c7589 */ /* 0x000e2200000e0000 */
[----:B------:R-:W-:Y:S02]  /*1370*/  IADD3 R11, -R11, UR6, RZ ;  /* 0x000000060b0b7c10 */ /* 0x000fe4000fffe1ff */
[----:B------:R-:W-:-:S02]  /*1380*/  CS2R R36, SRZ ;  /* 0x0000000000247805 */ /* 0x000fc4000001ff00 */
[----:B------:R-:W-:Y:S02]  /*1390*/  CS2R R38, SRZ ;  /* 0x0000000000267805 */ /* 0x000fe4000001ff00 */
[----:B------:R-:W-:Y:S02]  /*13a0*/  CS2R R40, SRZ ;  /* 0x0000000000287805 */ /* 0x000fe4000001ff00 */
[----:B------:R-:W-:Y:S02]  /*13b0*/  ISETP.GE.AND P0, PT, R11, 0x1, PT ;  /* 0x000000010b00780c */ /* 0x000fe40003f06270 */
[----:B------:R-:W-:Y:S02]  /*13c0*/  CS2R R42, SRZ ;  /* 0x00000000002a7805 */ /* 0x000fe4000001ff00 */
[----:B------:R-:W-:Y:S02]  /*13d0*/  CS2R R44, SRZ ;  /* 0x00000000002c7805 */ /* 0x000fe4000001ff00 */
[----:B------:R-:W-:-:S02]  /*13e0*/  CS2R R46, SRZ ;  /* 0x00000000002e7805 */ /* 0x000fc4000001ff00 */
[----:B------:R-:W-:Y:S02]  /*13f0*/  CS2R R48, SRZ ;  /* 0x0000000000307805 */ /* 0x000fe4000001ff00 */
[----:B------:R-:W-:Y:S02]  /*1400*/  CS2R R50, SRZ ;  /* 0x0000000000327805 */ /* 0x000fe4000001ff00 */
[----:B------:R-:W-:Y:S02]  /*1410*/  CS2R R52, SRZ ;  /* 0x0000000000347805 */ /* 0x000fe4000001ff00 */
        /* <DEDUP_REMOVED lines=12> */
[----:B0-----:R-:W-:Y:S02]  /*14e0*/  R2UR UR7, R12 ;  /* 0x000000000c0772ca */ /* 0x001fe400000e0000 */
[----:B------:R-:W-:Y:S02]  /*14f0*/  CS2R R78, SRZ ;  /* 0x00000000004e7805 */ /* 0x000fe4000001ff00 */
[----:B------:R-:W-:-:S02]  /*1500*/  CS2R R80, SRZ ;  /* 0x0000000000507805 */ /* 0x000fc4000001ff00 */
[----:B------:R-:W-:Y:S02]  /*1510*/  CS2R R82, SRZ ;  /* 0x0000000000527805 */ /* 0x000fe4000001ff00 */
[----:B------:R-:W-:Y:S01]  /*1520*/  CS2R R84, SRZ ;  /* 0x0000000000547805 */ /* 0x000fe2000001ff00 */
[----:B-----5:R-:W-:Y:S06]  /*1530*/  @!P0 BRA `(.L_x_18) ;  /* 0x0000000400348947 */ /* 0x020fec0003800000 */
[----:B------:R-:W0:Y:S01]  /*1540*/  S2UR UR10, SR_CgaCtaId ;  /* 0x00000000000a79c3 */ /* 0x000e220000008800 */
[----:B------:R-:W-:Y:S01]  /*1550*/  ULEA.HI UR8, UR7, UR7, URZ, 0x1 ;  /* 0x0000000707087291 */ /* 0x000fe2000f8f083f */
[----:B------:R-:W-:Y:S01]  /*1560*/  IMAD.U32 R17, RZ, RZ, UR4 ;  /* 0x00000004ff117e24 */ /* 0x000fe2000f8e00ff */
[----:B------:R-:W-:Y:S01]  /*1570*/  UMOV UR9, 0x400 ;  /* 0x0000040000097882 */ /* 0x000fe20000000000 */
[----:B------:R-:W-:Y:S01]  /*1580*/  IMAD.U32 R12, RZ, RZ, UR5 ;  /* 0x00000005ff0c7e24 */ /* 0x000fe2000f8e00ff */
[----:B------:R-:W-:Y:S02]  /*1590*/  ULOP3.LUT UR8, UR8, 0xffffe, URZ, 0xc0, !UPT ;  /* 0x000ffffe08087892 */ /* 0x000fe4000f8ec03f */
[----:B------:R-:W-:Y:S02]  /*15a0*/  UPLOP3.LUT UP0, UPT, UPT, UPT, UPT, 0x40, 0x0 ;  /* 0x000000000000789c */ /* 0x000fe40003f0e870 */
[----:B------:R-:W-:Y:S01]  /*15b0*/  UIADD3 UR8, UR7, -UR8, URZ ;  /* 0x8000000807087290 */ /* 0x000fe2000fffe03f */
[----:B------:R-:W-:Y:S01]  /*15c0*/  UMOV UR12, UR5 ;  /* 0x00000005000c7c82 */ /* 0x000fe20008000000 */
[----:B0-----:R-:W-:-:S04]  /*15d0*/  ULEA UR9, UR10, UR9, 0x18 ;  /* 0x000000090a097291 */ /* 0x001fc8000f8ec03f */
[----:B------:R-:W-:-:S04]  /*15e0*/  ULEA UR8, UR8, UR9, 0xc ;  /* 0x0000000908087291 */ /* 0x000fc8000f8e603f */
[----:B------:R-:W-:-:S04]  /*15f0*/  UIADD3 UR8, UR8, 0x180, URZ ;  /* 0x0000018008087890 */ /* 0x000fc8000fffe03f */
[----:B------:R-:W-:-:S04]  /*1600*/  USHF.R.U32.HI UR8, URZ, 0x4, UR8 ;  /* 0x000000043f087899 */ /* 0x000fc80008011608 */
[----:B------:R-:W-:-:S12]  /*1610*/  ULOP3.LUT UR7, UR8, 0x3fff, URZ, 0xc0, !UPT ;  /* 0x00003fff08077892 */ /* 0x000fd8000f8ec03f */
.L_x_25:
[----:B------:R-:W-:-:S13]  /*1620*/  ISETP.NE.AND P1, PT, R94, 0x3, PT ;  /* 0x000000035e00780c */ /* 0x000fda0003f25270 */
[----:B0-----:R-:W-:Y:S05]  /*1630*/  @!P1 BRA `(.L_x_19) ;  /* 0x0000000000049947 */ /* 0x001fea0003800000 */
[----:B------:R-:W-:Y:S01]  /*1640*/  BPT.TRAP 0x1 ;  /* 0x000000040000795c */ /* 0x000fe20000300000 */
.L_x_19:
[----:B------:R-:W0:Y:S01]  /*1650*/  S2UR UR9, SR_CgaCtaId ;  /* 0x00000000000979c3 */ /* 0x000e220000008800 */
[----:B------:R-:W-:Y:S01]  /*1660*/  UMOV UR8, 0x400 ;  /* 0x0000040000087882 */ /* 0x000fe20000000000 */
[----:B------:R-:W-:Y:S01]  /*1670*/  SHF.L.U32 R15, R17, 0x1f, RZ ;  /* 0x0000001f110f7819 */ /* 0x000fe200000006ff */
[----:B0-----:R-:W-:-:S04]  /*1680*/  ULEA UR16, UR9, UR8, 0x18 ;  /* 0x0000000809107291 */ /* 0x001fc8000f8ec03f */
[----:B------:R-:W-:-:S09]  /*1690*/  ULEA UR8, UR12, UR16, 0x3 ;  /* 0x000000100c087291 */ /* 0x000fd2000f8e183f */
[----:B------:R0:W1:Y:S01]  /*16a0*/  SYNCS.PHASECHK.TRANS64.TRYWAIT P0, [UR8], R15 ;  /* 0x0000000fff0075a7 */ /* 0x0000620008000148 */
[----:B------:R-:W-:Y:S05]  /*16b0*/  @!P1 BRA `(.L_x_20) ;  /* 0x0000000000049947 */ /* 0x000fea0003800000 */
[----:B------:R-:W-:Y:S01]  /*16c0*/  BPT.TRAP 0x1 ;  /* 0x000000040000795c */ /* 0x000fe20000300000 */
.L_x_20:
[C---:B------:R-:W-:Y:S02]  /*16d0*/  IMAD.SHL.U32 R13, R0.reuse, 0x20, RZ ;  /* 0x00000020000d7824 */ /* 0x040fe400078e00ff */
[C---:B------:R-:W-:Y:S02]  /*16e0*/  IMAD.SHL.U32 R18, R0.reuse, 0x200, RZ ;  /* 0x0000020000127824 */ /* 0x040fe400078e00ff */
[----:B------:R-:W-:Y:S01]  /*16f0*/  IMAD.SHL.U32 R22, R0, 0x10, RZ ;  /* 0x0000001000167824 */ /* 0x000fe200078e00ff */
[----:B------:R-:W-:-:S04]  /*1700*/  LOP3.LUT R13, R13, 0x1c00, RZ, 0xc0, !PT ;  /* 0x00001c000d0d7812 */ /* 0x000fc800078ec0ff */
[----:B------:R-:W-:Y:S01]  /*1710*/  LOP3.LUT R13, R13, 0x200, R18, 0xf8, !PT ;  /* 0x000002000d0d7812 */ /* 0x000fe200078ef812 */
[----:B-1----:R-:W-:Y:S06]  /*1720*/  @P0 BRA `(.L_x_21) ;  /* 0x0000000000080947 */ /* 0x002fec0003800000 */
[----:B------:R-:W1:Y:S02]  /*1730*/  SYNCS.PHASECHK.TRANS64.TRYWAIT P0, [UR8], R15 ;  /* 0x0000000fff0075a7 */ /* 0x000e640008000148 */
[----:B-1----:R-:W-:Y:S05]  /*1740*/  @!P0 BRA `(.L_x_22) ;  /* 0x0000006c00f08947 */ /* 0x002fea0003800000 */
.L_x_21:
[----:B------:R-:W-:Y:S01]  /*1750*/  USHF.L.U32 UR8, UR12, 0xa, URZ ;  /* 0x0000000a0c087899 */ /* 0x000fe2000800063f */
[----:B------:R-:W-:Y:S01]  /*1760*/  LOP3.LUT R13, R13, 0x1c0, R22, 0xf8, !PT ;  /* 0x000001c00d0d7812 */ /* 0x000fe200078ef816 */
[----:B------:R-:W-:Y:S02]  /*1770*/  UIADD3 UR9, UR16, 0x12180, URZ ;  /* 0x0001218010097890 */ /* 0x000fe4000fffe03f */
[----:B------:R-:W-:Y:S02]  /*1780*/  ULOP3.LUT UR13, UR7, 0x10000, URZ, 0xfc, !UPT ;  /* 0x00010000070d7892 */ /* 0x000fe4000f8efc3f */
[----:B------:R-:W-:Y:S01]  /*1790*/  LEA.HI R13, R13, UR8, RZ, 0x1d ;  /* 0x000000080d0d7c11 */ /* 0x000fe2000f8fe8ff */
[----:B------:R-:W-:Y:S02]  /*17a0*/  USHF.R.U32.HI UR9, URZ, 0x4, UR9 ;  /* 0x000000043f097899 */ /* 0x000fe40008011609 */
[----:B------:R-:W-:Y:S02]  /*17b0*/  ULEA UR13, UR12, UR13, 0x9 ;  /* 0x0000000d0c0d7291 */ /* 0x000fe4000f8e483f */
[----:B------:R-:W4:Y:S01]  /*17c0*/  LDS.64 R88, [R13+UR16+0x36180] ;  /* 0x036180100d587984 */ /* 0x000f220008000a00 */
[----:B------:R-:W-:Y:S01]  /*17d0*/  ULOP3.LUT UR9, UR9, 0x3fff, URZ, 0xc0, !UPT ;  /* 0x00003fff09097892 */ /* 0x000fe2000f8ec03f */
[----:B------:R-:W-:-:S03]  /*17e0*/  UMOV UR11, 0x40000040 ;  /* 0x40000040000b7882 */ /* 0x000fc60000000000 */
[----:B------:R-:W-:-:S04]  /*17f0*/  ULOP3.LUT UR9, UR9, 0x10000, URZ, 0xfc, !UPT ;  /* 0x0001000009097892 */ /* 0x000fc8000f8efc3f */
[----:B------:R-:W-:-:S03]  /*1800*/  UIADD3 UR10, UR8, UR9, URZ ;  /* 0x00000009080a7290 */ /* 0x000fc6000fffe03f */
[----:B------:R-:W-:Y:S01]  /*1810*/  UMOV UR8, UR13 ;  /* 0x0000000d00087c82 */ /* 0x000fe20008000000 */
[----:B------:R-:W-:Y:S01]  /*1820*/  UMOV UR9, 0x80000020 ;  /* 0x8000002000097882 */ /* 0x000fe20000000000 */
[----:B----4-:R-:W-:-:S06]  /*1830*/  WARPGROUP.ARRIVE ;  /* 0x00000000000079c5 */ /* 0x010fcc0000000000 */
[----:B------:R-:W-:Y:S01]  /*1840*/  HGMMA.SP.64x128x32.F32 R24, gdesc[UR8], R24, UP0, R88, 0x0 ;  /* 0x09e05800081879f0 */ /* 0x000fe2000bf00a18 */
[----:B------:R-:W-:Y:S02]  /*1850*/  UIADD3 UR8, UR13, 0x2, URZ ;  /* 0x000000020d087890 */ /* 0x000fe4000fffe03f */
[----:B------:R-:W-:Y:S01]  /*1860*/  UIADD3 UR10, UR10, 0x4, URZ ;  /* 0x000000040a0a7890 */ /* 0x000fe2000fffe03f */
[----:B------:R-:W-:Y:S01]  /*1870*/  UMOV UR9, 0x80000020 ;  /* 0x8000002000097882 */ /* 0x000fe20000000000 */
[----:B------:R-:W-:-:S11]  /*1880*/  UMOV UR11, 0x40000040 ;  /* 0x40000040000b7882 */ /* 0x000fd60000000000 */
[----:B------:R-:W-:Y:S03]  /*1890*/  HGMMA.SP.64x128x32.F32 R24, gdesc[UR8], R24, R89, 0x0, gsb0 ;  /* 0x09e05900081879f0 */ /* 0x000fe60008000a18 */
[----:B------:R-:W-:Y:S02]  /*18a0*/  WARPGROUP.DEPBAR.LE gsb0, 0x0 ;  /* 0x00008000000079c5 */ /* 0x000fe40000010000 */
[----:B------:R-:W-:Y:S05]  /*18b0*/  @!P1 BRA `(.L_x_23) ;  /* 0x0000000000049947 */ /* 0x000fea0003800000 */
[----:B------:R-:W-:Y:S01]  /*18c0*/  BPT.TRAP 0x1 ;  /* 0x000000040000795c */ /* 0x000fe20000300000 */
.L_x_23:
[----:B------:R-:W-:-:S13]  /*18d0*/  LOP3.LUT P0, RZ, R6, R5, RZ, 0xc0, !PT ;  /* 0x0000000506ff7212 */ /* 0x000fda000780c0ff */
[----:B------:R-:W-:-:S05]  /*18e0*/  @P0 LEA R13, R12, UR16, 0x3 ;  /* 0x000000100c0d0c11 */ /* 0x000fca000f8e18ff */
[----:B-1----:R-:W-:-:S05]  /*18f0*/  @P0 VIADD R18, R13, 0x48 ;  /* 0x000000480d120836 */ /* 0x002fca0000000000 */
[----:B------:R-:W-:-:S04]  /*1900*/  @P0 PRMT R18, R7, 0x654, R18 ;  /* 0x0000065407120816 */ /* 0x000fc80000000012 */
[----:B------:R1:W-:Y:S01]  /*1910*/  @P0 SYNCS.ARRIVE.TRANS64.RED.A1T0 RZ, [R18+URZ], RZ ;  /* 0x000000ff12ff09a7 */ /* 0x0003e2000810043f */
[----:B------:R-:W-:-:S13]  /*1920*/  ISETP.GT.U32.AND P0, PT, R4, 0x1, PT ;  /* 0x000000010400780c */ /* 0x000fda0003f04070 */
[----:B-1----:R-:W-:Y:S05]  /*1930*/  @P0 BRA `(.L_x_24) ;  /* 0x0000000000040947 */ /* 0x002fea0003800000 */
[----:B------:R-:W-:Y:S01]  /*1940*/  BPT.TRAP 0x1 ;  /* 0x000000040000795c */ /* 0x000fe20000300000 */
.L_x_24:
[----:B------:R-:W-:Y:S01]  /*1950*/  UIADD3 UR12, UR12, 0x1, URZ ;  /* 0x000000010c0c7890 */ /* 0x000fe2000fffe03f */
[C---:B------:R-:W-:Y:S01]  /*1960*/  ISETP.GT.AND P1, PT, R11.reuse, 0x1, PT ;  /* 0x000000010b00780c */ /* 0x040fe20003f24270 */
[----:B------:R-:W-:Y:S02]  /*1970*/  VIADD R12, R12, 0x1 ;  /* 0x000000010c0c7836 */ /* 0x000fe40000000000 */
[----:B------:R-:W-:Y:S01]  /*1980*/  UISETP.NE.AND UP0, UPT, UR12, 0x9, UPT ;  /* 0x000000090c00788c */ /* 0x000fe2000bf05270 */
[----:B------:R-:W-:Y:S02]  /*1990*/  VIADD R11, R11, 0xffffffff ;  /* 0xffffffff0b0b7836 */ /* 0x000fe40000000000 */
[C---:B------:R-:W-:Y:S01]  /*19a0*/  ISETP.NE.AND P0, PT, R12.reuse, 0x9, PT ;  /* 0x000000090c00780c */ /* 0x040fe20003f05270 */
[----:B------:R-:W-:Y:S02]  /*19b0*/  USEL UR8, URZ, 0x1, UP0 ;  /* 0x000000013f087887 */ /* 0x000fe40008000000 */
[----:B------:R-:W-:Y:S01]  /*19c0*/  USEL UR12, UR12, URZ, UP0 ;  /* 0x0000003f0c0c7287 */ /* 0x000fe20008000000 */
[----:B------:R-:W-:Y:S01]  /*19d0*/  SEL R12, R12, RZ, P0 ;  /* 0x000000ff0c0c7207 */ /* 0x000fe20000000000 */
[----:B------:R-:W-:-:S02]  /*19e0*/  UPLOP3.LUT UP0, UPT, UPT, UPT, UPT, 0x80, 0x0 ;  /* 0x000000000000789c */ /* 0x000fc40003f0f070 */
[----:B------:R-:W-:Y:S01]  /*19f0*/  LOP3.LUT R17, R17, UR8, RZ, 0x3c, !PT ;  /* 0x0000000811117c12 */ /* 0x000fe2000f8e3cff */
[----:B------:R-:W-:Y:S08]  /*1a00*/  @P1 BRA `(.L_x_25) ;  /* 0xfffffffc00041947 */ /* 0x000ff0000383ffff */
.L_x_18:
[----:B------:R-:W1:Y:S01]  /*1a10*/  LDC R21, c[0x0][0x288] ;  /* 0x0000a200ff157b82 */ /* 0x000e620000000800 */
[----:B------:R-:W-:Y:S01]  /*1a20*/  LOP3.LUT R11, R0, 0x60, RZ, 0xc0, !PT ;  /* 0x00000060000b7812 */ /* 0x000fe200078ec0ff */
[----:B------:R-:W-:Y:S01]  /*1a30*/  IMAD.SHL.U32 R22, R20, 0x80, RZ ;  /* 0x0000008014167824 */ /* 0x000fe200078e00ff */
[--C-:B------:R-:W-:Y:S01]  /*1a40*/  SHF.R.U32.HI R12, RZ, 0x2, R0.reuse ;  /* 0x00000002ff0c7819 */ /* 0x100fe20000011600 */
[----:B------:R-:W-:Y:S01]  /*1a50*/  UIADD3 UR5, UR6, UR5, URZ ;  /* 0x0000000506057290 */ /* 0x000fe2000fffe03f */
[----:B------:R-:W-:Y:S01]  /*1a60*/  SHF.R.U32.HI R11, RZ, 0x5, R11 ;  /* 0x00000005ff0b7819 */ /* 0x000fe2000001160b */
[----:B------:R-:W-:Y:S01]  /*1a70*/  ULDC UR12, c[0x0][0x284] ;  /* 0x0000a100000c7ab9 */ /* 0x000fe20000000800 */
[----:B------:R-:W-:Y:S01]  /*1a80*/  LOP3.LUT R12, R12, 0x7, RZ, 0xc0, !PT ;  /* 0x000000070c0c7812 */ /* 0x000fe200078ec0ff */
[----:B------:R-:W-:Y:S01]  /*1a90*/  UISETP.GT.U32.AND UP0, UPT, UR5, 0x8, UPT ;  /* 0x000000080500788c */ /* 0x000fe2000bf04070 */
[----:B------:R-:W-:Y:S01]  /*1aa0*/  SHF.R.U32.HI R18, RZ, 0x1, R0 ;  /* 0x00000001ff127819 */ /* 0x000fe20000011600 */
[----:B------:R-:W-:Y:S01]  /*1ab0*/  IMAD.SHL.U32 R13, R11, 0x10, RZ ;  /* 0x000000100b0d7824 */ /* 0x000fe200078e00ff */
[----:B------:R-:W-:Y:S01]  /*1ac0*/  SHF.R.S32.HI R23, RZ, 0x1f, R14 ;  /* 0x0000001fff177819 */ /* 0x000fe2000001140e */
[----:B------:R-:W-:Y:S01]  /*1ad0*/  UISETP.LT.U32.AND UP0, UPT, UR6, 0x9, UP0 ;  /* 0x000000090600788c */ /* 0x000fe20008701070 */
[----:B------:R-:W-:-:S02]  /*1ae0*/  WARPGROUP.DEPBAR.LE gsb0, 0x0 ;  /* 0x00008000000079c5 */ /* 0x000fc40000010000 */
[--C-:B------:R-:W-:Y:S01]  /*1af0*/  LOP3.LUT R13, R13, 0xfffffff0, R12.reuse, 0xe2, !PT ;  /* 0xfffffff00d0d7812 */ /* 0x100fe200078ee20c */
[----:B------:R-:W-:Y:S01]  /*1b00*/  IMAD R12, R11, -0x10, -R12 ;  /* 0xfffffff00b0c7824 */ /* 0x000fe200078e0a0c */
[----:B------:R-:W-:Y:S01]  /*1b10*/  LOP3.LUT R11, R8, 0x1, RZ, 0xc0, !PT ;  /* 0x00000001080b7812 */ /* 0x000fe200078ec0ff */
[----:B------:R-:W-:Y:S01]  /*1b20*/  UISETP.GE.U32.AND UP1, UPT, UR6, 0x9, UPT ;  /* 0x000000090600788c */ /* 0x000fe2000bf26070 */
[----:B------:R-:W-:Y:S01]  /*1b30*/  LOP3.LUT R13, R13, 0x40, R18, 0xf8, !PT ;  /* 0x000000400d0d7812 */ /* 0x000fe200078ef812 */
[----:B------:R-:W-:Y:S01]  /*1b40*/  IMAD.SHL.U32 R18, R16, 0x80, RZ ;  /* 0x0000008010127824 */ /* 0x000fe200078e00ff */
[----:B------:R-:W-:Y:S01]  /*1b50*/  ULDC.64 UR10, c[0x0][0x6d0] ;  /* 0x0001b400000a7ab9 */ /* 0x000fe20000000a00 */
[----:B------:R-:W-:Y:S01]  /*1b60*/  UIMAD.WIDE.U32 UR8, UR5, 0x38e38e39, URZ ;  /* 0x38e38e39050878a5 */ /* 0x000fe2000f8e003f */
[----:B0-----:R-:W-:Y:S01]  /*1b70*/  IMAD R15, R11, -0x40, R12 ;  /* 0xffffffc00b0f7824 */ /* 0x001fe200078e020c */
[----:B-1----:R-:W-:Y:S01]  /*1b80*/  ISETP.GE.AND P0, PT, R22, R21, PT ;  /* 0x000000151600720c */ /* 0x002fe20003f06270 */
[----:B------:R-:W-:Y:S01]  /*1b90*/  USEL UR7, URZ, 0x1, !UP0 ;  /* 0x000000013f077887 */ /* 0x000fe2000c000000 */
[----:B------:R-:W-:Y:S01]  /*1ba0*/  LOP3.LUT R16, R13, R18, RZ, 0xfc, !PT ;  /* 0x000000120d107212 */ /* 0x000fe200078efcff */
[----:B------:R-:W-:Y:S01]  /*1bb0*/  IMAD R13, R23, UR10, RZ ;  /* 0x0000000a170d7c24 */ /* 0x000fe2000f8e02ff */
[----:B------:R-:W-:Y:S01]  /*1bc0*/  ISETP.GE.OR P0, PT, R18, UR12, P0 ;  /* 0x0000000c12007c0c */ /* 0x000fe20008706670 */
[----:B------:R-:W-:Y:S01]  /*1bd0*/  USHF.R.U32.HI UR8, URZ, 0x1, UR9 ;  /* 0x000000013f087899 */ /* 0x000fe20008011609 */
[--C-:B------:R-:W-:Y:S01]  /*1be0*/  SHF.R.S32.HI R17, RZ, 0x1f, R16.reuse ;  /* 0x0000001fff117819 */ /* 0x100fe20000011410 */
[----:B------:R-:W-:Y:S01]  /*1bf0*/  ULOP3.LUT UR4, UR4, UR7, URZ, 0x3c, !UPT ;  /* 0x0000000704047292 */ /* 0x000fe2000f8e3c3f */
[----:B------:R-:W-:Y:S01]  /*1c00*/  LOP3.LUT R11, R0, 0x3, RZ, 0xc0, !PT ;  /* 0x00000003000b7812 */ /* 0x000fe200078ec0ff */
[C---:B------:R-:W-:Y:S01]  /*1c10*/  IMAD R19, R14.reuse, UR11, R13 ;  /* 0x0000000b0e137c24 */ /* 0x040fe2000f8e020d */
[----:B------:R-:W-:Y:S01]  /*1c20*/  UIMAD UR5, UR8, -0x9, UR5 ;  /* 0xfffffff7080578a4 */ /* 0x000fe2000f8e0205 */
[----:B------:R-:W-:Y:S01]  /*1c30*/  IMAD.WIDE.U32 R12, R14, UR10, R16 ;  /* 0x0000000a0e0c7c25 */ /* 0x000fe2000f8e0010 */
[----:B------:R-:W-:-:S03]  /*1c40*/  @UP1 ULOP3.LUT UR4, UR4, 0x1, UR8, 0x78, !UPT ;  /* 0x0000000104041892 */ /* 0x000fc6000f8e7808 */
[----:B------:R-:W-:Y:S01]  /*1c50*/  IMAD R21, R11, -0x2, R21 ;  /* 0xfffffffe0b157824 */ /* 0x000fe200078e0215 */
[----:B------:R-:W-:Y:S01]  /*1c60*/  IADD3 R11, -R18, UR12, R15 ;  /* 0x0000000c120b7c10 */ /* 0x000fe2000fffe10f */
[----:B------:R-:W-:Y:S02]  /*1c70*/  IMAD.IADD R19, R13, 0x1, R19 ;  /* 0x000000010d137824 */ /* 0x000fe400078e0213 */
[----:B------:R-:W-:Y:S02]  /*1c80*/  IMAD.MOV.U32 R18, RZ, RZ, R12 ;  /* 0x000000ffff127224 */ /* 0x000fe400078e000c */
[----:B------:R-:W-:Y:S02]  /*1c90*/  IMAD.IADD R13, R21, 0x1, -R22 ;  /* 0x00000001150d7824 */ /* 0x000fe400078e0a16 */
[----:B------:R-:W-:Y:S01]  /*1ca0*/  IMAD.MOV.U32 R12, RZ, RZ, -0x1 ;  /* 0xffffffffff0c7424 */ /* 0x000fe200078e00ff */
[----:B------:R-:W-:Y:S06]  /*1cb0*/  @P0 BRA `(.L_x_26) ;  /* 0x0000004800a00947 */ /* 0x000fec0003800000 */
[----:B------:R-:W0:Y:S01]  /*1cc0*/  LDC.64 R98, c[0x0][0x6c8] ;  /* 0x0001b200ff627b82 */ /* 0x000e220000000a00 */
[----:B---3-5:R-:W-:Y:S01]  /*1cd0*/  FSETP.NEU.AND P1, PT, R10, RZ, PT ;  /* 0x000000ff0a00720b */ /* 0x028fe20003f2d000 */
[----:B------:R-:W-:Y:S01]  /*1ce0*/  IMAD.WIDE R20, R20, 0x80, RZ ;  /* 0x0000008014147825 */ /* 0x000fe200078e02ff */
[----:B------:R-:W-:Y:S01]  /*1cf0*/  ISETP.GT.AND P0, PT, R13, RZ, PT ;  /* 0x000000ff0d00720c */ /* 0x000fe20003f04270 */
[----:B------:R-:W-:Y:S02]  /*1d00*/  BSSY B0, `(.L_x_26) ;  /* 0x00004a3000007945 */ /* 0x000fe40003800000 */
[----:B------:R-:W-:Y:S01]  /*1d10*/  IMAD.SHL.U32 R15, R0, 0x2, RZ ;  /* 0x00000002000f7824 */ /* 0x000fe200078e00ff */
[----:B------:R-:W-:-:S04]  /*1d20*/  ISETP.GT.AND P5, PT, R11, RZ, P0 ;  /* 0x000000ff0b00720c */ /* 0x000fc800007a4270 */
[----:B------:R-:W-:Y:S01]  /*1d30*/  LOP3.LUT R101, R20, 0x6, R15, 0xf8, !PT ;  /* 0x0000000614657812 */ /* 0x000fe200078ef80f */
[----:B0-----:R-:W-:-:S04]  /*1d40*/  IMAD R22, R21, R98, RZ ;  /* 0x0000006215167224 */ /* 0x001fc800078e02ff */
[----:B------:R-:W-:-:S04]  /*1d50*/  IMAD.WIDE.U32 R90, R101, R98, R18 ;  /* 0x00000062655a7225 */ /* 0x000fc800078e0012 */
[----:B------:R-:W-:-:S04]  /*1d60*/  IMAD R15, R101, R99, R22 ;  /* 0x00000063650f7224 */ /* 0x000fc800078e0216 */
[----:B------:R-:W-:Y:S01]  /*1d70*/  IMAD.IADD R103, R91, 0x1, R15 ;  /* 0x000000015b677824 */ /* 0x000fe200078e020f */
[----:B------:R-:W-:Y:S06]  /*1d80*/  @!P1 BRA `(.L_x_27) ;  /* 0x0000003000ec9947 */ /* 0x000fec0003800000 */
[----:B------:R-:W-:Y:S01]  /*1d90*/  ULDC.64 UR8, c[0x0][0x6b8] ;  /* 0x0001ae0000087ab9 */ /* 0x000fe20000000a00 */
[----:B------:R-:W-:Y:S01]  /*1da0*/  ULDC.64 UR12, c[0x0][0x6b0] ;  /* 0x0001ac00000c7ab9 */ /* 0x000fe20000000a00 */
[----:B------:R-:W-:Y:S01]  /*1db0*/  IMAD R15, R23, UR8, RZ ;  /* 0x00000008170f7c24 */ /* 0x000fe2000f8e02ff */
[----:B------:R-:W-:Y:S01]  /*1dc0*/  ULDC.64 UR16, c[0x0][0x6a8] ;  /* 0x0001aa0000107ab9 */ /* 0x000fe20000000a00 */
[----:B------:R-:W-:Y:S01]  /*1dd0*/  IMAD R20, R21, UR12, RZ ;  /* 0x0000000c15147c24 */ /* 0x000fe2000f8e02ff */
[----:B------:R-:W0:Y:S01]  /*1de0*/  LDC.64 R88, c[0x0][0x6b0] ;  /* 0x0001ac00ff587b82 */ /* 0x000e220000000a00 */
[----:B------:R-:W-:Y:S01]  /*1df0*/  IMAD.WIDE.U32 R92, R14, UR8, R16 ;  /* 0x000000080e5c7c25 */ /* 0x000fe2000f8e0010 */
[----:B------:R-:W-:-:S03]  /*1e00*/  ULDC.64 UR10, c[0x0][0x6c0] ;  /* 0x0001b000000a7ab9 */ /* 0x000fc60000000a00 */
[----:B------:R-:W-:Y:S02]  /*1e10*/  IMAD R95, R14, UR9, R15 ;  /* 0x000000090e5f7c24 */ /* 0x000fe4000f8e020f */
[----:B------:R-:W-:Y:S02]  /*1e20*/  IMAD R97, R101, UR13, R20 ;  /* 0x0000000d65617c24 */ /* 0x000fe4000f8e0214 */
[----:B------:R-:W-:Y:S02]  /*1e30*/  IMAD.IADD R21, R93, 0x1, R95 ;  /* 0x000000015d157824 */ /* 0x000fe400078e025f */
[----:B------:R-:W-:-:S04]  /*1e40*/  IMAD.MOV.U32 R20, RZ, RZ, R92 ;  /* 0x000000ffff147224 */ /* 0x000fc800078e005c */
[----:B------:R-:W-:-:S04]  /*1e50*/  IMAD.WIDE.U32 R18, R101, UR12, R20 ;  /* 0x0000000c65127c25 */ /* 0x000fc8000f8e0014 */
[----:B------:R-:W-:Y:S01]  /*1e60*/  IMAD.IADD R15, R19, 0x1, R97 ;  /* 0x00000001130f7824 */ /* 0x000fe200078e0261 */
[----:B------:R-:W-:-:S04]  /*1e70*/  LEA R22, P1, R18, UR16, 0x2 ;  /* 0x0000001012167c11 */ /* 0x000fc8000f8210ff */
[----:B------:R-:W-:-:S05]  /*1e80*/  LEA.HI.X R23, R18, UR17, R15, 0x2, P1 ;  /* 0x0000001112177c11 */ /* 0x000fca00088f140f */
[----:B------:R-:W3:Y:S01]  /*1e90*/  @P5 LDG.E.LTC128B R15, desc[UR14][R22.64] ;  /* 0x0000000e160f5981 */ /* 0x000ee2000c1e1920 */
[C---:B------:R-:W-:Y:S01]  /*1ea0*/  LEA R18, P1, R90.reuse, UR10, 0x2 ;  /* 0x0000000a5a127c11 */ /* 0x040fe2000f8210ff */
[----:B0-----:R-:W-:Y:S01]  /*1eb0*/  IMAD.WIDE.U32 R88, R101, UR12, R88 ;  /* 0x0000000c65587c25 */ /* 0x001fe2000f8e0058 */
[----:B------:R-:W-:Y:S01]  /*1ec0*/  BSSY B1, `(.L_x_28) ;  /* 0x0000014000017945 */ /* 0x000fe20003800000 */
[----:B------:R-:W-:Y:S02]  /*1ed0*/  ISETP.GT.AND P0, PT, R11, 0x8, P0 ;  /* 0x000000080b00780c */ /* 0x000fe40000704270 */
[----:B------:R-:W-:Y:S02]  /*1ee0*/  LEA.HI.X R19, R90, UR11, R103, 0x2, P1 ;  /* 0x0000000b5a137c11 */ /* 0x000fe400088f1467 */
[----:B------:R-:W-:Y:S02]  /*1ef0*/  ISETP.GT.AND P1, PT, R13, 0x1, PT ;  /* 0x000000010d00780c */ /* 0x000fe40003f24270 */
[----:B------:R-:W-:-:S02]  /*1f00*/  IADD3 R93, P2, R92, R88, RZ ;  /* 0x000000585c5d7210 */ /* 0x000fc40007f5e0ff */
[----:B------:R-:W-:Y:S02]  /*1f10*/  IADD3 R92, P4, R16, R88, RZ ;  /* 0x00000058105c7210 */ /* 0x000fe40007f9e0ff */
[----:B------:R-:W-:Y:S01]  /*1f20*/  LEA R88, P6, R98, R18, 0x2 ;  /* 0x0000001262587211 */ /* 0x000fe200078c10ff */
[----:B---3--:R-:W-:-:S04]  /*1f30*/  FMUL R91, R15, R10 ;  /* 0x0000000a0f5b7220 */ /* 0x008fc80000400000 */
[----:B--2---:R-:W-:Y:S01]  /*1f40*/  FFMA R103, R24, R9, R91 ;  /* 0x0000000918677223 */ /* 0x004fe2000000005b */
[----:B------:R-:W-:-:S04]  /*1f50*/  IMAD.WIDE.U32 R90, R101, UR12, R16 ;  /* 0x0000000c655a7c25 */ /* 0x000fc8000f8e0010 */
[----:B------:R0:W-:Y:S01]  /*1f60*/  @P5 STG.E desc[UR14][R18.64], R103 ;  /* 0x0000006712005986 */ /* 0x0001e2000c10190e */
[----:B------:R-:W-:Y:S01]  /*1f70*/  ISETP.GT.AND P5, PT, R11, RZ, P1 ;  /* 0x000000ff0b00720c */ /* 0x000fe20000fa4270 */
[C---:B------:R-:W-:Y:S02]  /*1f80*/  IMAD.IADD R101, R97.reuse, 0x1, R89 ;  /* 0x0000000161657824 */ /* 0x040fe400078e0259 */
[----:B------:R-:W-:Y:S02]  /*1f90*/  IMAD.IADD R91, R97, 0x1, R91 ;  /* 0x00000001615b7824 */ /* 0x000fe400078e025b */
[----:B------:R-:W-:Y:S01]  /*1fa0*/  IMAD.X R24, R101, 0x1, R21, P2 ;  /* 0x0000000165187824 */ /* 0x000fe200010e0615 */
[----:B------:R-:W-:Y:S01]  /*1fb0*/  LEA R20, P2, R93, UR16, 0x2 ;  /* 0x000000105d147c11 */ /* 0x000fe2000f8410ff */
[----:B------:R-:W-:-:S03]  /*1fc0*/  IMAD.WIDE.U32 R90, R14, UR8, R90 ;  /* 0x000000080e5a7c25 */ /* 0x000fc6000f8e005a */
[----:B------:R-:W-:-:S03]  /*1fd0*/  LEA.HI.X R21, R93, UR17, R24, 0x2, P2 ;  /* 0x000000115d157c11 */ /* 0x000fc600090f1418 */
[----:B0-----:R-:W-:Y:S06]  /*1fe0*/  @!P5 BRA `(.L_x_29) ;  /* 0x000000000004d947 */ /* 0x001fec0003800000 */
[----:B------:R0:W5:Y:S02]  /*1ff0*/  LDG.E.LTC128B R15, desc[UR14][R20.64] ;  /* 0x0000000e140f7981 */ /* 0x000164000c1e1920 */
.L_x_29:
[----:B------:R-:W-:Y:S05]  /*2000*/  BSYNC B1 ;  /* 0x0000000000017941 */ /* 0x000fea0003800000 */
.L_x_28:
[----:B-----5:R-:W-:Y:S01]  /*2010*/  FMUL R16, R15, R10 ;  /* 0x0000000a0f107220 */ /* 0x020fe20000400000 */
[----:B------:R-:W-:Y:S01]  /*2020*/  LEA.HI.X R89, R98, R19, R99, 0x2, P6 ;  /* 0x0000001362597211 */ /* 0x000fe200030f1463 */
[----:B------:R-:W-:Y:S01]  /*2030*/  IMAD.IADD R91, R95, 0x1, R91 ;  /* 0x000000015f5b7824 */ /* 0x000fe200078e025b */
[C---:B------:R-:W-:Y:S01]  /*2040*/  LEA R24, P2, R90.reuse, UR16, 0x2 ;  /* 0x000000105a187c11 */ /* 0x040fe2000f8410ff */
[----:B------:R-:W-:Y:S01]  /*2050*/  FFMA R97, R25, R9, R16 ;  /* 0x0000000919617223 */ /* 0x000fe20000000010 */
[----:B------:R-:W-:Y:S01]  /*2060*/  BSSY B1, `(.L_x_30) ;  /* 0x0000007000017945 */ /* 0x000fe20003800000 */
[----:B------:R-:W-:Y:S01]  /*2070*/  IMAD.X R93, R17, 0x1, R101, P4 ;  /* 0x00000001115d7824 */ /* 0x000fe200020e0665 */
[----:B------:R-:W-:Y:S01]  /*2080*/  LEA.HI.X R25, R90, UR17, R91, 0x2, P2 ;  /* 0x000000115a197c11 */ /* 0x000fe200090f145b */
[----:B------:R-:W-:Y:S01]  /*2090*/  IMAD.MOV.U32 R91, RZ, RZ, R15 ;  /* 0x000000ffff5b7224 */ /* 0x000fe200078e000f */
[----:B------:R1:W-:Y:S01]  /*20a0*/  @P5 STG.E desc[UR14][R88.64], R97 ;  /* 0x0000006158005986 */ /* 0x0003e2000c10190e */
[----:B------:R-:W-:Y:S06]  /*20b0*/  @!P0 BRA `(.L_x_31) ;  /* 0x0000000000048947 */ /* 0x000fec0003800000 */
[----:B------:R2:W5:Y:S02]  /*20c0*/  LDG.E.LTC128B R91, desc[UR14][R24.64+0x20] ;  /* 0x0000200e185b7981 */ /* 0x000564000c1e1920 */
.L_x_31:
[----:B------:R-:W-:Y:S05]  /*20d0*/  BSYNC B1 ;  /* 0x0000000000017941 */ /* 0x000fea0003800000 */
.L_x_30:
[----:B------:R-:W-:-:S04]  /*20e0*/  IMAD.WIDE.U32 R14, R14, UR8, R92 ;  /* 0x000000080e0e7c25 */ /* 0x000fc8000f8e005c */
[----:B-----5:R-:W-:Y:S01]  /*20f0*/  FMUL R17, R91, R10 ;  /* 0x0000000a5b117220 */ /* 0x020fe20000400000 */
[----:B------:R-:W-:Y:S01]  /*2100*/  ISETP.GT.AND P1, PT, R11, 0x8, P1 ;  /* 0x000000080b00780c */ /* 0x000fe20000f24270 */
[----:B------:R-:W-:Y:S01]  /*2110*/  USHF.L.U64.HI UR10, UR12, 0x5, UR13 ;  /* 0x000000050c0a7899 */ /* 0x000fe2000801020d */
[----:B------:R-:W-:Y:S01]  /*2120*/  IMAD.IADD R15, R95, 0x1, R15 ;  /* 0x000000015f0f7824 */ /* 0x000fe200078e020f */
[----:B------:R-:W-:Y:S01]  /*2130*/  LEA R16, P5, R14, UR16, 0x2 ;  /* 0x000000100e107c11 */ /* 0x000fe2000f8a10ff */
[----:B--2---:R-:W-:Y:S01]  /*2140*/  FFMA R25, R26, R9, R17 ;  /* 0x000000091a197223 */ /* 0x004fe20000000011 */
[----:B------:R-:W-:Y:S01]  /*2150*/  ISETP.GT.AND P2, PT, R13, 0x8, PT ;  /* 0x000000080d00780c */ /* 0x000fe20003f44270 */
[----:B------:R-:W-:Y:S01]  /*2160*/  USHF.L.U32 UR9, UR12, 0x5, URZ ;  /* 0x000000050c097899 */ /* 0x000fe2000800063f */
[----:B------:R-:W-:Y:S01]  /*2170*/  LEA.HI.X R17, R14, UR17, R15, 0x2, P5 ;  /* 0x000000110e117c11 */ /* 0x000fe2000a8f140f */
[----:B------:R-:W-:Y:S01]  /*2180*/  @P0 IMAD.MOV.U32 R14, RZ, RZ, R18 ;  /* 0x000000ffff0e0224 */ /* 0x000fe200078e0012 */
[----:B------:R-:W-:Y:S01]  /*2190*/  BSSY B1, `(.L_x_32) ;  /* 0x0000006000017945 */ /* 0x000fe20003800000 */
[----:B------:R-:W-:Y:S01]  /*21a0*/  @P0 IMAD.MOV.U32 R15, RZ, RZ, R19 ;  /* 0x000000ffff0f0224 */ /* 0x000fe200078e0013 */
[----:B------:R-:W-:-:S04]  /*21b0*/  ISETP.GT.AND P4, PT, R11, RZ, P2 ;  /* 0x000000ff0b00720c */ /* 0x000fc80001784270 */
[----:B------:R2:W-:Y:S01]  /*21c0*/  @P0 STG.E desc[UR14][R14.64+0x20], R25 ;  /* 0x000020190e000986 */ /* 0x0005e2000c10190e */
[----:B------:R-:W-:Y:S08]  /*21d0*/  @!P1 BRA `(.L_x_33) ;  /* 0x0000000000049947 */ /* 0x000ff00003800000 */
[----:B------:R3:W5:Y:S02]  /*21e0*/  LDG.E.LTC128B R91, desc[UR14][R16.64+0x20] ;  /* 0x0000200e105b7981 */ /* 0x000764000c1e1920 */
.L_x_33:
[----:B------:R-:W-:Y:S05]  /*21f0*/  BSYNC B1 ;  /* 0x0000000000017941 */ /* 0x000fea0003800000 */
.L_x_32:
[----:B--2--5:R-:W-:Y:S01]  /*2200*/  FMUL R14, R91, R10 ;  /* 0x0000000a5b0e7220 */ /* 0x024fe20000400000 */
[----:B------:R-:W-:Y:S01]  /*2210*/  IADD3 R24, P0, R22, UR9, RZ ;  /* 0x0000000916187c10 */ /* 0x000fe2000ff1e0ff */
[----:B------:R-:W-:Y:S02]  /*2220*/  IMAD.MOV.U32 R95, RZ, RZ, R91 ;  /* 0x000000ffff5f7224 */ /* 0x000fe400078e005b */
[----:B------:R-:W-:Y:S01]  /*2230*/  FFMA R93, R27, R9, R14 ;  /* 0x000000091b5d7223 */ /* 0x000fe2000000000e */
[----:B---3--:R-:W-:Y:S01]  /*2240*/  @P1 IMAD.MOV.U32 R16, RZ, RZ, R88 ;  /* 0x000000ffff101224 */ /* 0x008fe200078e0058 */
[----:B------:R-:W-:Y:S01]  /*2250*/  IADD3.X R25, R23, UR10, RZ, P0, !PT ;  /* 0x0000000a17197c10 */ /* 0x000fe200087fe4ff */
[----:B------:R-:W-:-:S05]  /*2260*/  @P1 IMAD.MOV.U32 R17, RZ, RZ, R89 ;  /* 0x000000ffff111224 */ /* 0x000fca00078e0059 */
[----:B------:R2:W-:Y:S04]  /*2270*/  @P1 STG.E desc[UR14][R16.64+0x20], R93 ;  /* 0x0000205d10001986 */ /* 0x0005e8000c10190e */
[----:B------:R-:W3:Y:S01]  /*2280*/  @P4 LDG.E.LTC128B R95, desc[UR14][R24.64] ;  /* 0x0000000e185f4981 */ /* 0x000ee2000c1e1920 */
[C---:B------:R-:W-:Y:S01]  /*2290*/  IMAD.SHL.U32 R14, R98.reuse, 0x20, RZ ;  /* 0x00000020620e7824 */ /* 0x040fe200078e00ff */
[----:B------:R-:W-:Y:S01]  /*22a0*/  SHF.L.U64.HI R15, R98, 0x5, R99 ;  /* 0x00000005620f7819 */ /* 0x000fe20000010263 */
[----:B------:R-:W-:Y:S01]  /*22b0*/  BSSY B1, `(.L_x_34) ;  /* 0x000000c000017945 */ /* 0x000fe20003800000 */
[----:B------:R-:W-:Y:S02]  /*22c0*/  ISETP.GT.AND P0, PT, R13, 0x9, PT ;  /* 0x000000090d00780c */ /* 0x000fe40003f04270 */
[----:B------:R-:W-:-:S02]  /*22d0*/  IADD3 R26, P5, R14, R18, RZ ;  /* 0x000000120e1a7210 */ /* 0x000fc40007fbe0ff */
[----:B------:R-:W-:-:S03]  /*22e0*/  ISETP.GT.AND P1, PT, R11, RZ, P0 ;  /* 0x000000ff0b00720c */ /* 0x000fc60000724270 */
[----:B------:R-:W-:Y:S01]  /*22f0*/  IMAD.X R27, R15, 0x1, R19, P5 ;  /* 0x000000010f1b7824 */ /* 0x000fe200028e0613 */
[----:B------:R-:W-:Y:S01]  /*2300*/  IADD3 R90, P5, R20, UR9, RZ ;  /* 0x00000009145a7c10 */ /* 0x000fe2000ffbe0ff */
[----:B---3--:R-:W-:-:S04]  /*2310*/  FMUL R91, R95, R10 ;  /* 0x0000000a5f5b7220 */ /* 0x008fc80000400000 */
[----:B-1----:R-:W-:Y:S01]  /*2320*/  FFMA R97, R28, R9, R91 ;  /* 0x000000091c617223 */ /* 0x002fe2000000005b */
[----:B------:R-:W-:-:S04]  /*2330*/  IADD3.X R91, R21, UR10, RZ, P5, !PT ;  /* 0x0000000a155b7c10 */ /* 0x000fc8000affe4ff */
[----:B------:R2:W-:Y:S01]  /*2340*/  @P4 STG.E desc[UR14][R26.64], R97 ;  /* 0x000000611a004986 */ /* 0x0005e2000c10190e */
[----:B------:R-:W-:Y:S05]  /*2350*/  @!P1 BRA `(.L_x_35) ;  /* 0x0000000000049947 */ /* 0x000fea0003800000 */
[----:B------:R1:W5:Y:S02]  /*2360*/  LDG.E.LTC128B R95, desc[UR14][R90.64] ;  /* 0x0000000e5a5f7981 */ /* 0x000364000c1e1920 */
.L_x_35:
[----:B------:R-:W-:Y:S05]  /*2370*/  BSYNC B1 ;  /* 0x0000000000017941 */ /* 0x000fea0003800000 */
.L_x_34:
[----:B------:R-:W-:Y:S01]  /*2380*/  UIADD3 UR7, UP0, UR9, 0x20, URZ ;  /* 0x0000002009077890 */ /* 0x000fe2000ff1e03f */
[----:B------:R-:W-:Y:S01]  /*2390*/  ISETP.GT.AND P2, PT, R11, 0x8, P2 ;  /* 0x000000080b00780c */ /* 0x000fe20001744270 */
[----:B--2--5:R-:W-:Y:S01]  /*23a0*/  FMUL R16, R95, R10 ;  /* 0x0000000a5f107220 */ /* 0x024fe20000400000 */
[----:B------:R-:W-:Y:S01]  /*23b0*/  IADD3 R92, P4, R14, R88, RZ ;  /* 0x000000580e5c7210 */ /* 0x000fe20007f9e0ff */
[----:B------:R-:W-:Y:S02]  /*23c0*/  UIADD3.X UR8, URZ, UR10, URZ, UP0, !UPT ;  /* 0x0000000a3f087290 */ /* 0x000fe400087fe43f */
[----:B------:R-:W-:Y:S01]  /*23d0*/  IADD3 R22, P5, R22, UR7, RZ ;  /* 0x0000000716167c10 */ /* 0x000fe2000ffbe0ff */
[----:B------:R-:W-:Y:S01]  /*23e0*/  FFMA R97, R29, R9, R16 ;  /* 0x000000091d617223 */ /* 0x000fe20000000010 */
[----:B------:R-:W-:Y:S02]  /*23f0*/  IMAD.X R93, R15, 0x1, R89, P4 ;  /* 0x000000010f5d7824 */ /* 0x000fe400020e0659 */
[----:B------:R-:W-:-:S03]  /*2400*/  IADD3.X R23, R23, UR8, RZ, P5, !PT ;  /* 0x0000000817177c10 */ /* 0x000fc6000affe4ff */
[----:B------:R2:W-:Y:S04]  /*2410*/  @P1 STG.E desc[UR14][R92.64], R97 ;  /* 0x000000615c001986 */ /* 0x0005e8000c10190e */
[----:B------:R-:W3:Y:S01]  /*2420*/  @P2 LDG.E.LTC128B R95, desc[UR14][R22.64] ;  /* 0x0000000e165f2981 */ /* 0x000ee2000c1e1920 */
[----:B------:R-:W-:Y:S01]  /*2430*/  IADD3 R17, P1, R14, 0x20, RZ ;  /* 0x000000200e117810 */ /* 0x000fe20007f3e0ff */
[----:B------:R-:W-:Y:S01]  /*2440*/  BSSY B1, `(.L_x_36) ;  /* 0x000000c000017945 */ /* 0x000fe20003800000 */
[----:B------:R-:W-:Y:S02]  /*2450*/  ISETP.GT.AND P4, PT, R11, 0x8, P0 ;  /* 0x000000080b00780c */ /* 0x000fe40000784270 */
[----:B------:R-:W-:Y:S01]  /*2460*/  IADD3 R18, P5, R17, R18, RZ ;  /* 0x0000001211127210 */ /* 0x000fe20007fbe0ff */
[----:B------:R-:W-:Y:S01]  /*2470*/  IMAD.X R16, RZ, RZ, R15, P1 ;  /* 0x000000ffff107224 */ /* 0x000fe200008e060f */
[----:B0-----:R-:W-:-:S03]  /*2480*/  IADD3 R20, P0, R20, UR7, RZ ;  /* 0x0000000714147c10 */ /* 0x001fc6000ff1e0ff */
[----:B------:R-:W-:Y:S01]  /*2490*/  IMAD.X R19, R16, 0x1, R19, P5 ;  /* 0x0000000110137824 */ /* 0x000fe200028e0613 */
[----:B------:R-:W-:Y:S01]  /*24a0*/  IADD3.X R21, R21, UR8, RZ, P0, !PT ;  /* 0x0000000815157c10 */ /* 0x000fe200087fe4ff */
[----:B---3--:R-:W-:-:S04]  /*24b0*/  FMUL R29, R95, R10 ;  /* 0x0000000a5f1d7220 */ /* 0x008fc80000400000 */
[----:B------:R-:W-:-:S05]  /*24c0*/  FFMA R29, R30, R9, R29 ;  /* 0x000000091e1d7223 */ /* 0x000fca000000001d */
[----:B------:R2:W-:Y:S01]  /*24d0*/  @P2 STG.E desc[UR14][R18.64], R29 ;  /* 0x0000001d12002986 */ /* 0x0005e2000c10190e */
[----:B------:R-:W-:Y:S05]  /*24e0*/  @!P4 BRA `(.L_x_37) ;  /* 0x000000000004c947 */ /* 0x000fea0003800000 */
[----:B------:R0:W5:Y:S02]  /*24f0*/  LDG.E.LTC128B R95, desc[UR14][R20.64] ;  /* 0x0000000e145f7981 */ /* 0x000164000c1e1920 */
.L_x_37:
[----:B------:R-:W-:Y:S05]  /*2500*/  BSYNC B1 ;  /* 0x0000000000017941 */ /* 0x000fea0003800000 */
.L_x_36:
[----:B--2---:R-:W-:Y:S01]  /*2510*/  IADD3 R18, P2, R17, R88, RZ ;  /* 0x0000005811127210 */ /* 0x004fe20007f5e0ff */
[----:B0----5:R-:W-:Y:S01]  /*2520*/  FMUL R20, R95, R10 ;  /* 0x0000000a5f147220 */ /* 0x021fe20000400000 */
[C---:B------:R-:W-:Y:S01]  /*2530*/  ISETP.GT.AND P1, PT, R13.reuse, 0x10, PT ;  /* 0x000000100d00780c */ /* 0x040fe20003f24270 */
[----:B------:R-:W-:Y:S01]  /*2540*/  BSSY B1, `(.L_x_38) ;  /* 0x000000b000017945 */ /* 0x000fe20003800000 */
[----:B------:R-:W-:Y:S01]  /*2550*/  ISETP.GT.AND P0, PT, R13, 0x11, PT ;  /* 0x000000110d00780c */ /* 0x000fe20003f04270 */
[----:B------:R-:W-:Y:S01]  /*2560*/  FFMA R31, R31, R9, R20 ;  /* 0x000000091f1f7223 */ /* 0x000fe20000000014 */
[----:B------:R-:W-:Y:S01]  /*2570*/  IMAD.X R19, R16, 0x1, R89, P2 ;  /* 0x0000000110137824 */ /* 0x000fe200010e0659 */
[----:B------:R-:W-:Y:S02]  /*2580*/  ISETP.GT.AND P5, PT, R11, RZ, P1 ;  /* 0x000000ff0b00720c */ /* 0x000fe40000fa4270 */
[----:B------:R-:W-:Y:S02]  /*2590*/  IADD3 R20, P2, R24, UR9, RZ ;  /* 0x0000000918147c10 */ /* 0x000fe4000ff5e0ff */
[----:B------:R0:W-:Y:S01]  /*25a0*/  @P4 STG.E desc[UR14][R18.64], R31 ;  /* 0x0000001f12004986 */ /* 0x0001e2000c10190e */
[----:B------:R-:W-:-:S02]  /*25b0*/  IADD3 R22, P6, R26, R14, RZ ;  /* 0x0000000e1a167210 */ /* 0x000fc40007fde0ff */
[----:B------:R-:W-:-:S06]  /*25c0*/  IADD3.X R21, R25, UR10, RZ, P2, !PT ;  /* 0x0000000a19157c10 */ /* 0x000fcc00097fe4ff */
[----:B------:R-:W-:Y:S05]  /*25d0*/  @!P5 BRA `(.L_x_39) ;  /* 0x000000000004d947 */ /* 0x000fea0003800000 */
[----:B------:R2:W5:Y:S02]  /*25e0*/  LDG.E.LTC128B R95, desc[UR14][R20.64] ;  /* 0x0000000e145f7981 */ /* 0x000564000c1e1920 */
.L_x_39:
[----:B------:R-:W-:Y:S05]  /*25f0*/  BSYNC B1 ;  /* 0x0000000000017941 */ /* 0x000fea0003800000 */
.L_x_38:
[----:B0----5:R-:W-:Y:S01]  /*2600*/  FMUL R19, R95, R10 ;  /* 0x0000000a5f137220 */ /* 0x021fe20000400000 */
[----:B------:R-:W-:Y:S01]  /*2610*/  IMAD.X R23, R27, 0x1, R15, P6 ;  /* 0x000000011b177824 */ /* 0x000fe200030e060f */
[----:B------:R-:W-:Y:S01]  /*2620*/  ISETP.GT.AND P2, PT, R11, RZ, P0 ;  /* 0x000000ff0b00720c */ /* 0x000fe20000744270 */
[----:B------:R-:W-:Y:S01]  /*2630*/  BSSY B1, `(.L_x_40) ;  /* 0x0000008000017945 */ /* 0x000fe20003800000 */
[----:B------:R-:W-:Y:S01]  /*2640*/  FFMA R29, R32, R9, R19 ;  /* 0x00000009201d7223 */ /* 0x000fe20000000013 */
[----:B------:R-:W-:Y:S02]  /*2650*/  IADD3 R18, P6, R90, UR9, RZ ;  /* 0x000000095a127c10 */ /* 0x000fe4000ffde0ff */
[----:B------:R-:W-:Y:S02]  /*2660*/  IADD3 R28, P4, R92, R14, RZ ;  /* 0x0000000e5c1c7210 */ /* 0x000fe40007f9e0ff */
[----:B------:R0:W-:Y:S01]  /*2670*/  @P5 STG.E desc[UR14][R22.64], R29 ;  /* 0x0000001d16005986 */ /* 0x0001e2000c10190e */
[----:B------:R-:W-:-:S05]  /*2680*/  IADD3.X R19, R91, UR10, RZ, P6, !PT ;  /* 0x0000000a5b137c10 */ /* 0x000fca000b7fe4ff */
[----:B------:R-:W-:Y:S05]  /*2690*/  @!P2 BRA `(.L_x_41) ;  /* 0x000000000004a947 */ /* 0x000fea0003800000 */
[----:B------:R3:W5:Y:S02]  /*26a0*/  LDG.E.LTC128B R95, desc[UR14][R18.64] ;  /* 0x0000000e125f7981 */ /* 0x000764000c1e1920 */
.L_x_41:
[----:B------:R-:W-:Y:S05]  /*26b0*/  BSYNC B1 ;  /* 0x0000000000017941 */ /* 0x000fea0003800000 */
.L_x_40:
[----:B-----5:R-:W-:Y:S01]  /*26c0*/  FMUL R30, R95, R10 ;  /* 0x0000000a5f1e7220 */ /* 0x020fe20000400000 */
[----:B0-----:R-:W-:Y:S01]  /*26d0*/  IMAD.X R29, R93, 0x1, R15, P4 ;  /* 0x000000015d1d7824 */ /* 0x001fe200020e060f */
[----:B------:R-:W-:Y:S01]  /*26e0*/  ISETP.GT.AND P1, PT, R11, 0x8, P1 ;  /* 0x000000080b00780c */ /* 0x000fe20000f24270 */
        /* <DEDUP_REMOVED lines=8> */
.L_x_43:
[----:B------:R-:W-:Y:S05]  /*2770*/  BSYNC B1 ;  /* 0x0000000000017941 */ /* 0x000fea0003800000 */
.L_x_42:
[----:B----45:R-:W-:Y:S01]  /*2780*/  FMUL R25, R95, R10 ;  /* 0x0000000a5f197220 */ /* 0x030fe20000400000 */
[----:B------:R-:W-:Y:S01]  /*2790*/  IMAD.X R31, R16, 0x1, R27, P5 ;  /* 0x00000001101f7824 */ /* 0x000fe200028e061b */
[----:B------:R-:W-:Y:S01]  /*27a0*/  ISETP.GT.AND P2, PT, R11, 0x8, P0 ;  /* 0x000000080b00780c */ /* 0x000fe20000744270 */
[----:B------:R-:W-:Y:S01]  /*27b0*/  BSSY B1, `(.L_x_44) ;  /* 0x0000007000017945 */ /* 0x000fe20003800000 */
[----:B------:R-:W-:Y:S01]  /*27c0*/  FFMA R27, R34, R9, R25 ;  /* 0x00000009221b7223 */ /* 0x000fe20000000019 */
[----:B------:R-:W-:-:S04]  /*27d0*/  IADD3 R24, P0, R90, UR7, RZ ;  /* 0x000000075a187c10 */ /* 0x000fc8000ff1e0ff */
[----:B------:R4:W-:Y:S01]  /*27e0*/  @P1 STG.E desc[UR14][R30.64], R27 ;  /* 0x0000001b1e001986 */ /* 0x0009e2000c10190e */
[----:B------:R-:W-:-:S05]  /*27f0*/  IADD3.X R25, R91, UR8, RZ, P0, !PT ;  /* 0x000000085b197c10 */ /* 0x000fca00087fe4ff */
[----:B------:R-:W-:Y:S05]  /*2800*/  @!P2 BRA `(.L_x_45) ;  /* 0x000000000004a947 */ /* 0x000fea0003800000 */
[----:B------:R0:W5:Y:S02]  /*2810*/  LDG.E.LTC128B R95, desc[UR14][R24.64] ;  /* 0x0000000e185f7981 */ /* 0x000164000c1e1920 */
.L_x_45:
[----:B------:R-:W-:Y:S05]  /*2820*/  BSYNC B1 ;  /* 0x0000000000017941 */ /* 0x000fea0003800000 */
.L_x_44:
[----:B0-----:R-:W-:Y:S01]  /*2830*/  IADD3 R24, P5, R17, R92, RZ ;  /* 0x0000005c11187210 */ /* 0x001fe20007fbe0ff */
[----:B-----5:R-:W-:Y:S01]  /*2840*/  FMUL R26, R95, R10 ;  /* 0x0000000a5f1a7220 */ /* 0x020fe20000400000 */
        /* <DEDUP_REMOVED lines=8> */
[----:B----4-:R-:W-:-:S02]  /*28d0*/  IADD3 R30, P5, R22, R14, RZ ;  /* 0x0000000e161e7210 */ /* 0x010fc40007fbe0ff */
[----:B------:R-:W-:-:S06]  /*28e0*/  IADD3.X R27, R21, UR10, RZ, P6, !PT ;  /* 0x0000000a151b7c10 */ /* 0x000fcc000b7fe4ff */
[----:B------:R-:W-:Y:S05]  /*28f0*/  @!P4 BRA `(.L_x_47) ;  /* 0x000000000004c947 */ /* 0x000fea0003800000 */
[----:B------:R4:W5:Y:S02]  /*2900*/  LDG.E.LTC128B R95, desc[UR14][R26.64] ;  /* 0x0000000e1a5f7981 */ /* 0x000964000c1e1920 */
.L_x_47:
[----:B------:R-:W-:Y:S05]  /*2910*/  BSYNC B1 ;  /* 0x0000000000017941 */ /* 0x000fea0003800000 */
.L_x_46:
        /* <DEDUP_REMOVED lines=11> */
.L_x_49:
[----:B------:R-:W-:Y:S05]  /*29d0*/  BSYNC B1 ;  /* 0x0000000000017941 */ /* 0x000fea0003800000 */
.L_x_48:
[----:B-----5:R-:W-:Y:S01]  /*29e0*/  FMUL R34, R95, R10 ;  /* 0x0000000a5f227220 */ /* 0x020fe20000400000 */
[----:B0-----:R-:W-:Y:S01]  /*29f0*/  IMAD.X R33, R29, 0x1, R15, P5 ;  /* 0x000000011d217824 */ /* 0x001fe200028e060f */
[----:B------:R-:W-:Y:S01]  /*2a00*/  ISETP.GT.AND P1, PT, R11, 0x8, P1 ;  /* 0x000000080b00780c */ /* 0x000fe20000f24270 */
[----:B------:R-:W-:Y:S01]  /*2a10*/  BSSY B1, `(.L_x_50) ;  /* 0x0000008000017945 */ /* 0x000fe20003800000 */
[----:B------:R-:W-:Y:S01]  /*2a20*/  FFMA R37, R37, R9, R34 ;  /* 0x0000000925257223 */ /* 0x000fe20000000022 */
[----:B--2---:R-:W-:Y:S02]  /*2a30*/  IADD3 R20, P4, R20, UR7, RZ ;  /* 0x0000000714147c10 */ /* 0x004fe4000ff9e0ff */
[----:B------:R-:W-:Y:S02]  /*2a40*/  IADD3 R34, P5, R22, R17, RZ ;  /* 0x0000001116227210 */ /* 0x000fe40007fbe0ff */
[----:B------:R0:W-:Y:S01]  /*2a50*/  @P2 STG.E desc[UR14][R32.64], R37 ;  /* 0x0000002520002986 */ /* 0x0001e2000c10190e */
[----:B------:R-:W-:-:S05]  /*2a60*/  IADD3.X R21, R21, UR8, RZ, P4, !PT ;  /* 0x0000000815157c10 */ /* 0x000fca000a7fe4ff */
[----:B------:R-:W-:Y:S05]  /*2a70*/  @!P1 BRA `(.L_x_51) ;  /* 0x0000000000049947 */ /* 0x000fea0003800000 */
[----:B------:R2:W5:Y:S02]  /*2a80*/  LDG.E.LTC128B R95, desc[UR14][R20.64] ;  /* 0x0000000e145f7981 */ /* 0x000564000c1e1920 */
.L_x_51:
[----:B------:R-:W-:Y:S05]  /*2a90*/  BSYNC B1 ;  /* 0x0000000000017941 */ /* 0x000fea0003800000 */
.L_x_50:
[----:B--2--5:R-:W-:Y:S01]  /*2aa0*/  FMUL R21, R95, R10 ;  /* 0x0000000a5f157220 */ /* 0x024fe20000400000 */
[----:B------:R-:W-:Y:S01]  /*2ab0*/  IMAD.X R35, R23, 0x1, R16, P5 ;  /* 0x0000000117237824 */ /* 0x000fe200028e0610 */
[----:B------:R-:W-:Y:S01]  /*2ac0*/  ISETP.GT.AND P2, PT, R11, 0x8, P0 ;  /* 0x000000080b00780c */ /* 0x000fe20000744270 */
[----:B------:R-:W-:Y:S01]  /*2ad0*/  BSSY B1, `(.L_x_52) ;  /* 0x0000007000017945 */ /* 0x000fe20003800000 */
[----:B------:R-:W-:Y:S01]  /*2ae0*/  FFMA R21, R38, R9, R21 ;  /* 0x0000000926157223 */ /* 0x000fe20000000015 */
[----:B---3--:R-:W-:-:S04]  /*2af0*/  IADD3 R18, P0, R18, UR7, RZ ;  /* 0x0000000712127c10 */ /* 0x008fc8000ff1e0ff */
[----:B------:R2:W-:Y:S01]  /*2b00*/  @P1 STG.E desc[UR14][R34.64], R21 ;  /* 0x0000001522001986 */ /* 0x0005e2000c10190e */
[----:B------:R-:W-:-:S05]  /*2b10*/  IADD3.X R19, R19, UR8, RZ, P0, !PT ;  /* 0x0000000813137c10 */ /* 0x000fca00087fe4ff */
[----:B------:R-:W-:Y:S05]  /*2b20*/  @!P2 BRA `(.L_x_53) ;  /* 0x000000000004a947 */ /* 0x000fea0003800000 */
[----:B------:R3:W5:Y:S02]  /*2b30*/  LDG.E.LTC128B R95, desc[UR14][R18.64] ;  /* 0x0000000e125f7981 */ /* 0x000764000c1e1920 */
.L_x_53:
[----:B------:R-:W-:Y:S05]  /*2b40*/  BSYNC B1 ;  /* 0x0000000000017941 */ /* 0x000fea0003800000 */
.L_x_52:
[----:B---3--:R-:W-:Y:S01]  /*2b50*/  IADD3 R18, P5, R28, R17, RZ ;  /* 0x000000111c127210 */ /* 0x008fe20007fbe0ff */
        /* <DEDUP_REMOVED lines=10> */
[----:B--2---:R-:W-:-:S06]  /*2c00*/  IADD3.X R21, R27, UR10, RZ, P6, !PT ;  /* 0x0000000a1b157c10 */ /* 0x004fcc000b7fe4ff */
[----:B------:R-:W-:Y:S05]  /*2c10*/  @!P4 BRA `(.L_x_55) ;  /* 0x000000000004c947 */ /* 0x000fea0003800000 */
[----:B------:R2:W5:Y:S02]  /*2c20*/  LDG.E.LTC128B R95, desc[UR14][R20.64] ;  /* 0x0000000e145f7981 */ /* 0x000564000c1e1920 */
.L_x_55:
[----:B------:R-:W-:Y:S05]  /*2c30*/  BSYNC B1 ;  /* 0x0000000000017941 */ /* 0x000fea0003800000 */
.L_x_54:
[----:B---3-5:R-:W-:Y:S01]  /*2c40*/  FMUL R19, R95, R10 ;  /* 0x0000000a5f137220 */ /* 0x028fe20000400000 */
        /* <DEDUP_REMOVED lines=10> */
.L_x_57:
[----:B------:R-:W-:Y:S05]  /*2cf0*/  BSYNC B1 ;  /* 0x0000000000017941 */ /* 0x000fea0003800000 */
.L_x_56:
[----:B-----5:R-:W-:Y:S01]  /*2d00*/  FMUL R34, R95, R10 ;  /* 0x0000000a5f227220 */ /* 0x020fe20000400000 */
[----:B---3--:R-:W-:Y:S01]  /*2d10*/  IMAD.X R29, R33, 0x1, R15, P5 ;  /* 0x00000001211d7824 */ /* 0x008fe200028e060f */
[----:B------:R-:W-:Y:S01]  /*2d20*/  ISETP.GT.AND P1, PT, R11, 0x8, P1 ;  /* 0x000000080b00780c */ /* 0x000fe20000f24270 */
[----:B------:R-:W-:Y:S01]  /*2d30*/  BSSY B1, `(.L_x_58) ;  /* 0x0000008000017945 */ /* 0x000fe20003800000 */
[----:B------:R-:W-:Y:S01]  /*2d40*/  FFMA R41, R41, R9, R34 ;  /* 0x0000000929297223 */ /* 0x000fe20000000022 */
[----:B----4-:R-:W-:Y:S02]  /*2d50*/  IADD3 R26, P4, R26, UR7, RZ ;  /* 0x000000071a1a7c10 */ /* 0x010fe4000ff9e0ff */
[----:B------:R-:W-:Y:S02]  /*2d60*/  IADD3 R34, P5, R30, R17, RZ ;  /* 0x000000111e227210 */ /* 0x000fe40007fbe0ff */
[----:B------:R3:W-:Y:S01]  /*2d70*/  @P2 STG.E desc[UR14][R28.64], R41 ;  /* 0x000000291c002986 */ /* 0x0007e2000c10190e */
[----:B------:R-:W-:-:S05]  /*2d80*/  IADD3.X R27, R27, UR8, RZ, P4, !PT ;  /* 0x000000081b1b7c10 */ /* 0x000fca000a7fe4ff */
[----:B------:R-:W-:Y:S05]  /*2d90*/  @!P1 BRA `(.L_x_59) ;  /* 0x0000000000049947 */ /* 0x000fea0003800000 */
[----:B------:R4:W5:Y:S02]  /*2da0*/  LDG.E.LTC128B R95, desc[UR14][R26.64] ;  /* 0x0000000e1a5f7981 */ /* 0x000964000c1e1920 */
.L_x_59:
[----:B------:R-:W-:Y:S05]  /*2db0*/  BSYNC B1 ;  /* 0x0000000000017941 */ /* 0x000fea0003800000 */
.L_x_58:
        /* <DEDUP_REMOVED lines=10> */
.L_x_61:
[----:B------:R-:W-:Y:S05]  /*2e60*/  BSYNC B1 ;  /* 0x0000000000017941 */ /* 0x000fea0003800000 */
.L_x_60:
        /* <DEDUP_REMOVED lines=11> */
[----:B----4-:R-:W-:-:S06]  /*2f20*/  IADD3.X R27, R21, UR10, RZ, P6, !PT ;  /* 0x0000000a151b7c10 */ /* 0x010fcc000b7fe4ff */
[----:B------:R-:W-:Y:S05]  /*2f30*/  @!P4 BRA `(.L_x_63) ;  /* 0x000000000004c947 */ /* 0x000fea0003800000 */
[----:B------:R4:W5:Y:S02]  /*2f40*/  LDG.E.LTC128B R95, desc[UR14][R26.64] ;  /* 0x0000000e1a5f7981 */ /* 0x000964000c1e1920 */
.L_x_63:
[----:B------:R-:W-:Y:S05]  /*2f50*/  BSYNC B1 ;  /* 0x0000000000017941 */ /* 0x000fea0003800000 */
.L_x_62:
        /* <DEDUP_REMOVED lines=11> */
.L_x_65:
[----:B------:R-:W-:Y:S05]  /*3010*/  BSYNC B1 ;  /* 0x0000000000017941 */ /* 0x000fea0003800000 */
.L_x_64:
        /* <DEDUP_REMOVED lines=11> */
.L_x_67:
[----:B------:R-:W-:Y:S05]  /*30d0*/  BSYNC B1 ;  /* 0x0000000000017941 */ /* 0x000fea0003800000 */
.L_x_66:
[----:B--2--5:R-:W-:Y:S01]  /*30e0*/  FMUL R21, R95, R10 ;  /* 0x0000000a5f157220 */ /* 0x024fe20000400000 */
        /* <DEDUP_REMOVED lines=9> */
.L_x_69:
[----:B------:R-:W-:Y:S05]  /*3180*/  BSYNC B1 ;  /* 0x0000000000017941 */ /* 0x000fea0003800000 */
.L_x_68:
        /* <DEDUP_REMOVED lines=14> */
.L_x_71:
[----:B------:R-:W-:Y:S05]  /*3270*/  BSYNC B1 ;  /* 0x0000000000017941 */ /* 0x000fea0003800000 */
.L_x_70:
[----:B0----5:R-:W-:Y:S01]  /*3280*/  FMUL R19, R95, R10 ;  /* 0x0000000a5f137220 */ /* 0x021fe20000400000 */
[----:B------:R-:W-:Y:S01]  /*3290*/  IMAD.X R23, R31, 0x1, R15, P5 ;  /* 0x000000011f177824 */ /* 0x000fe200028e060f */
[----:B------:R-:W-:Y:S01]  /*32a0*/  ISETP.GT.AND P2, PT, R11, RZ, P0 ;  /* 0x000000ff0b00720c */ /* 0x000fe20000744270 */
[----:B------:R-:W-:Y:S01]  /*32b0*/  BSSY B1, `(.L_x_72) ;  /* 0x0000008000017945 */ /* 0x000fe20003800000 */
[----:B---3--:R-:W-:Y:S01]  /*32c0*/  FFMA R29, R48, R9, R19 ;  /* 0x00000009301d7223 */ /* 0x008fe20000000013 */
[----:B------:R-:W-:Y:S02]  /*32d0*/  IADD3 R18, P6, R24, UR9, RZ ;  /* 0x0000000918127c10 */ /* 0x000fe4000ffde0ff */
[----:B------:R-:W-:Y:S02]  /*32e0*/  IADD3 R28, P5, R32, R14, RZ ;  /* 0x0000000e201c7210 */ /* 0x000fe40007fbe0ff */
[----:B------:R0:W-:Y:S01]  /*32f0*/  @P4 STG.E desc[UR14][R22.64], R29 ;  /* 0x0000001d16004986 */ /* 0x0001e2000c10190e */
[----:B------:R-:W-:-:S05]  /*3300*/  IADD3.X R19, R25, UR10, RZ, P6, !PT ;  /* 0x0000000a19137c10 */ /* 0x000fca000b7fe4ff */
[----:B------:R-:W-:Y:S05]  /*3310*/  @!P2 BRA `(.L_x_73) ;  /* 0x000000000004a947 */ /* 0x000fea0003800000 */
[----:B------:R3:W5:Y:S02]  /*3320*/  LDG.E.LTC128B R95, desc[UR14][R18.64] ;  /* 0x0000000e125f7981 */ /* 0x000764000c1e1920 */
.L_x_73:
[----:B------:R-:W-:Y:S05]  /*3330*/  BSYNC B1 ;  /* 0x0000000000017941 */ /* 0x000fea0003800000 */
.L_x_72:
[----:B-----5:R-:W-:Y:S01]  /*3340*/  FMUL R34, R95, R10 ;  /* 0x0000000a5f227220 */ /* 0x020fe20000400000 */
[----:B0-----:R-:W-:Y:S01]  /*3350*/  IMAD.X R29, R33, 0x1, R15, P5 ;  /* 0x00000001211d7824 */ /* 0x001fe200028e060f */
        /* <DEDUP_REMOVED lines=9> */
.L_x_75:
[----:B------:R-:W-:Y:S05]  /*33f0*/  BSYNC B1 ;  /* 0x0000000000017941 */ /* 0x000fea0003800000 */
.L_x_74:
        /* <DEDUP_REMOVED lines=10> */
.L_x_77:
[----:B------:R-:W-:Y:S05]  /*34a0*/  BSYNC B1 ;  /* 0x0000000000017941 */ /* 0x000fea0003800000 */
.L_x_76:
        /* <DEDUP_REMOVED lines=14> */
.L_x_79:
[----:B------:R-:W-:Y:S05]  /*3590*/  BSYNC B1 ;  /* 0x0000000000017941 */ /* 0x000fea0003800000 */
.L_x_78:
        /* <DEDUP_REMOVED lines=11> */
.L_x_81:
[----:B------:R-:W-:Y:S05]  /*3650*/  BSYNC B1 ;  /* 0x0000000000017941 */ /* 0x000fea0003800000 */
.L_x_80:
        /* <DEDUP_REMOVED lines=11> */
.L_x_83:
[----:B------:R-:W-:Y:S05]  /*3710*/  BSYNC B1 ;  /* 0x0000000000017941 */ /* 0x000fea0003800000 */
.L_x_82:
        /* <DEDUP_REMOVED lines=10> */
.L_x_85:
[----:B------:R-:W-:Y:S05]  /*37c0*/  BSYNC B1 ;  /* 0x0000000000017941 */ /* 0x000fea0003800000 */
.L_x_84:
        /* <DEDUP_REMOVED lines=14> */
.L_x_87:
[----:B------:R-:W-:Y:S05]  /*38b0*/  BSYNC B1 ;  /* 0x0000000000017941 */ /* 0x000fea0003800000 */
.L_x_86:
        /* <DEDUP_REMOVED lines=11> */
.L_x_89:
[----:B------:R-:W-:Y:S05]  /*3970*/  BSYNC B1 ;  /* 0x0000000000017941 */ /* 0x000fea0003800000 */
.L_x_88:
        /* <DEDUP_REMOVED lines=11> */
.L_x_91:
[----:B------:R-:W-:Y:S05]  /*3a30*/  BSYNC B1 ;  /* 0x0000000000017941 */ /* 0x000fea0003800000 */
.L_x_90:
        /* <DEDUP_REMOVED lines=10> */
.L_x_93:
[----:B------:R-:W-:Y:S05]  /*3ae0*/  BSYNC B1 ;  /* 0x0000000000017941 */ /* 0x000fea0003800000 */
.L_x_92:
        /* <DEDUP_REMOVED lines=14> */
.L_x_95:
[----:B------:R-:W-:Y:S05]  /*3bd0*/  BSYNC B1 ;  /* 0x0000000000017941 */ /* 0x000fea0003800000 */
.L_x_94:
        /* <DEDUP_REMOVED lines=11> */
.L_x_97:
[----:B------:R-:W-:Y:S05]  /*3c90*/  BSYNC B1 ;  /* 0x0000000000017941 */ /* 0x000fea0003800000 */
.L_x_96:
        /* <DEDUP_REMOVED lines=11> */
.L_x_99:
[----:B------:R-:W-:Y:S05]  /*3d50*/  BSYNC B1 ;  /* 0x0000000000017941 */ /* 0x000fea0003800000 */
.L_x_98:
        /* <DEDUP_REMOVED lines=10> */
.L_x_101:
[----:B------:R-:W-:Y:S05]  /*3e00*/  BSYNC B1 ;  /* 0x0000000000017941 */ /* 0x000fea0003800000 */
.L_x_100:
        /* <DEDUP_REMOVED lines=14> */
.L_x_103:
[----:B------:R-:W-:Y:S05]  /*3ef0*/  BSYNC B1 ;  /* 0x0000000000017941 */ /* 0x000fea0003800000 */
.L_x_102:
        /* <DEDUP_REMOVED lines=11> */
.L_x_105:
[----:B------:R-:W-:Y:S05]  /*3fb0*/  BSYNC B1 ;  /* 0x0000000000017941 */ /* 0x000fea0003800000 */
.L_x_104:
        /* <DEDUP_REMOVED lines=11> */
.L_x_107:
[----:B------:R-:W-:Y:S05]  /*4070*/  BSYNC B1 ;  /* 0x0000000000017941 */ /* 0x000fea0003800000 */
.L_x_106:
        /* <DEDUP_REMOVED lines=10> */
.L_x_109:
[----:B------:R-:W-:Y:S05]  /*4120*/  BSYNC B1 ;  /* 0x0000000000017941 */ /* 0x000fea0003800000 */
.L_x_108:
        /* <DEDUP_REMOVED lines=14> */
.L_x_111:
[----:B------:R-:W-:Y:S05]  /*4210*/  BSYNC B1 ;  /* 0x0000000000017941 */ /* 0x000fea0003800000 */
.L_x_110:
        /* <DEDUP_REMOVED lines=11> */
.L_x_113:
[----:B------:R-:W-:Y:S05]  /*42d0*/  BSYNC B1 ;  /* 0x0000000000017941 */ /* 0x000fea0003800000 */
.L_x_112:
        /* <DEDUP_REMOVED lines=11> */
.L_x_115:
[----:B------:R-:W-:Y:S05]  /*4390*/  BSYNC B1 ;  /* 0x0000000000017941 */ /* 0x000fea0003800000 */
.L_x_114:
        /* <DEDUP_REMOVED lines=10> */
.L_x_117:
[----:B------:R-:W-:Y:S05]  /*4440*/  BSYNC B1 ;  /* 0x0000000000017941 */ /* 0x000fea0003800000 */
.L_x_116:
        /* <DEDUP_REMOVED lines=14> */
.L_x_119:
[----:B------:R-:W-:Y:S05]  /*4530*/  BSYNC B1 ;  /* 0x0000000000017941 */ /* 0x000fea0003800000 */
.L_x_118:
        /* <DEDUP_REMOVED lines=11> */
.L_x_121:
[----:B------:R-:W-:Y:S05]  /*45f0*/  BSYNC B1 ;  /* 0x0000000000017941 */ /* 0x000fea0003800000 */
.L_x_120:
        /* <DEDUP_REMOVED lines=11> */
.L_x_123:
[----:B------:R-:W-:Y:S05]  /*46b0*/  BSYNC B1 ;  /* 0x0000000000017941 */ /* 0x000fea0003800000 */
.L_x_122:
        /* <DEDUP_REMOVED lines=10> */
.L_x_125:
[----:B------:R-:W-:Y:S05]  /*4760*/  BSYNC B1 ;  /* 0x0000000000017941 */ /* 0x000fea0003800000 */
.L_x_124:
        /* <DEDUP_REMOVED lines=14> */
.L_x_127:
[----:B------:R-:W-:Y:S05]  /*4850*/  BSYNC B1 ;  /* 0x0000000000017941 */ /* 0x000fea0003800000 */
.L_x_126:
        /* <DEDUP_REMOVED lines=11> */
.L_x_129:
[----:B------:R-:W-:Y:S05]  /*4910*/  BSYNC B1 ;  /* 0x0000000000017941 */ /* 0x000fea0003800000 */
.L_x_128:
        /* <DEDUP_REMOVED lines=11> */
.L_x_131:
[----:B------:R-:W-:Y:S05]  /*49d0*/  BSYNC B1 ;  /* 0x0000000000017941 */ /* 0x000fea0003800000 */
.L_x_130:
        /* <DEDUP_REMOVED lines=10> */
.L_x_133:
[----:B------:R-:W-:Y:S05]  /*4a80*/  BSYNC B1 ;  /* 0x0000000000017941 */ /* 0x000fea0003800000 */
.L_x_132:
        /* <DEDUP_REMOVED lines=14> */
.L_x_135:
[----:B------:R-:W-:Y:S05]  /*4b70*/  BSYNC B1 ;  /* 0x0000000000017941 */ /* 0x000fea0003800000 */
.L_x_134:
[----:B0----5:R-:W-:Y:S01]  /*4b80*/  FMUL R19, R95, R10 ;  /* 0x0000000a5f137220 */ /* 0x021fe20000400000 */
[----:B------:R-:W-:Y:S01]  /*4b90*/  IMAD.X R23, R31, 0x1, R15, P6 ;  /* 0x000000011f177824 */ /* 0x000fe200030e060f */
[----:B------:R-:W-:Y:S01]  /*4ba0*/  ISETP.GT.AND P2, PT, R11, RZ, P1 ;  /* 0x000000ff0b00720c */ /* 0x000fe20000f44270 */
[----:B------:R-:W-:Y:S01]  /*4bb0*/  BSSY B1, `(.L_x_136) ;  /* 0x0000007000017945 */ /* 0x000fe20003800000 */
[----:B------:R-:W-:Y:S01]  /*4bc0*/  FFMA R19, R80, R9, R19 ;  /* 0x0000000950137223 */ /* 0x000fe20000000013 */
[----:B------:R-:W-:-:S04]  /*4bd0*/  IADD3 R34, P0, R24, UR9, RZ ;  /* 0x0000000918227c10 */ /* 0x000fc8000ff1e0ff */
[----:B------:R0:W-:Y:S01]  /*4be0*/  @P5 STG.E desc[UR14][R22.64], R19 ;  /* 0x0000001316005986 */ /* 0x0001e2000c10190e */
[----:B------:R-:W-:-:S05]  /*4bf0*/  IADD3.X R35, R25, UR10, RZ, P0, !PT ;  /* 0x0000000a19237c10 */ /* 0x000fca00087fe4ff */
[----:B------:R-:W-:Y:S05]  /*4c00*/  @!P2 BRA `(.L_x_137) ;  /* 0x000000000004a947 */ /* 0x000fea0003800000 */
[----:B------:R0:W5:Y:S02]  /*4c10*/  LDG.E.LTC128B R95, desc[UR14][R34.64] ;  /* 0x0000000e225f7981 */ /* 0x000164000c1e1920 */
.L_x_137:
[----:B------:R-:W-:Y:S05]  /*4c20*/  BSYNC B1 ;  /* 0x0000000000017941 */ /* 0x000fea0003800000 */
.L_x_136:
[----:B------:R-:W-:Y:S01]  /*4c30*/  IADD3 R18, P5, R32, R14, RZ ;  /* 0x0000000e20127210 */ /* 0x000fe20007fbe0ff */
[----:B---3-5:R-:W-:Y:S01]  /*4c40*/  FMUL R28, R95, R10 ;  /* 0x0000000a5f1c7220 */ /* 0x028fe20000400000 */
[----:B------:R-:W-:Y:S01]  /*4c50*/  ISETP.GT.AND P4, PT, R11, 0x8, P4 ;  /* 0x000000080b00780c */ /* 0x000fe20002784270 */
[----:B------:R-:W-:Y:S01]  /*4c60*/  BSSY B1, `(.L_x_138) ;  /* 0x000000a000017945 */ /* 0x000fe20003800000 */
[----:B----4-:R-:W-:Y:S01]  /*4c70*/  IADD3 R26, P6, R26, UR7, RZ ;  /* 0x000000071a1a7c10 */ /* 0x010fe2000ffde0ff */
[----:B------:R-:W-:Y:S01]  /*4c80*/  FFMA R81, R81, R9, R28 ;  /* 0x0000000951517223 */ /* 0x000fe2000000001c */
[----:B0-----:R-:W-:Y:S01]  /*4c90*/  IMAD.X R19, R33, 0x1, R15, P5 ;  /* 0x0000000121137824 */ /* 0x001fe200028e060f */
[----:B------:R-:W-:Y:S02]  /*4ca0*/  ISETP.GT.AND P0, PT, R13, 0x78, PT ;  /* 0x000000780d00780c */ /* 0x000fe40003f04270 */
[----:B------:R-:W-:Y:S02]  /*4cb0*/  IADD3 R28, P5, R30, R17, RZ ;  /* 0x000000111e1c7210 */ /* 0x000fe40007fbe0ff */
[----:B------:R0:W-:Y:S01]  /*4cc0*/  @P2 STG.E desc[UR14][R18.64], R81 ;  /* 0x0000005112002986 */ /* 0x0001e2000c10190e */
[----:B------:R-:W-:-:S03]  /*4cd0*/  IADD3.X R27, R27, UR8, RZ, P6, !PT ;  /* 0x000000081b1b7c10 */ /* 0x000fc6000b7fe4ff */
[----:B------:R-:W-:Y:S07]  /*4ce0*/  @!P4 BRA `(.L_x_139) ;  /* 0x000000000004c947 */ /* 0x000fee0003800000 */
[----:B------:R3:W5:Y:S02]  /*4cf0*/  LDG.E.LTC128B R95, desc[UR14][R26.64] ;  /* 0x0000000e1a5f7981 */ /* 0x000764000c1e1920 */
.L_x_139:
[----:B------:R-:W-:Y:S05]  /*4d00*/  BSYNC B1 ;  /* 0x0000000000017941 */ /* 0x000fea0003800000 */
.L_x_138:
[----:B---3-5:R-:W-:Y:S01]  /*4d10*/  FMUL R27, R95, R10 ;  /* 0x0000000a5f1b7220 */ /* 0x028fe20000400000 */
[----:B------:R-:W-:Y:S01]  /*4d20*/  IMAD.X R29, R31, 0x1, R16, P5 ;  /* 0x000000011f1d7824 */ /* 0x000fe200028e0610 */
[----:B------:R-:W-:Y:S01]  /*4d30*/  ISETP.GT.AND P1, PT, R11, 0x8, P1 ;  /* 0x000000080b00780c */ /* 0x000fe20000f24270 */
[----:B------:R-:W-:Y:S01]  /*4d40*/  BSSY B1, `(.L_x_140) ;  /* 0x0000008000017945 */ /* 0x000fe20003800000 */
[----:B------:R-:W-:Y:S01]  /*4d50*/  FFMA R27, R82, R9, R27 ;  /* 0x00000009521b7223 */ /* 0x000fe2000000001b */
[----:B------:R-:W-:Y:S02]  /*4d60*/  IADD3 R24, P5, R24, UR7, RZ ;  /* 0x0000000718187c10 */ /* 0x000fe4000ffbe0ff */
[----:B------:R-:W-:Y:S02]  /*4d70*/  ISETP.GT.AND P2, PT, R13, 0x79, PT ;  /* 0x000000790d00780c */ /* 0x000fe40003f44270 */
[----:B------:R3:W-:Y:S01]  /*4d80*/  @P4 STG.E desc[UR14][R28.64], R27 ;  /* 0x0000001b1c004986 */ /* 0x0007e2000c10190e */
[----:B------:R-:W-:-:S05]  /*4d90*/  IADD3.X R25, R25, UR8, RZ, P5, !PT ;  /* 0x0000000819197c10 */ /* 0x000fca000affe4ff */
[----:B------:R-:W-:Y:S05]  /*4da0*/  @!P1 BRA `(.L_x_141) ;  /* 0x0000000000049947 */ /* 0x000fea0003800000 */
[----:B------:R4:W5:Y:S02]  /*4db0*/  LDG.E.LTC128B R95, desc[UR14][R24.64] ;  /* 0x0000000e185f7981 */ /* 0x000964000c1e1920 */
.L_x_141:
[----:B------:R-:W-:Y:S05]  /*4dc0*/  BSYNC B1 ;  /* 0x0000000000017941 */ /* 0x000fea0003800000 */
.L_x_140:
[----:B----4-:R-:W-:Y:S01]  /*4dd0*/  IADD3 R24, P6, R32, R17, RZ ;  /* 0x0000001120187210 */ /* 0x010fe20007fde0ff */
[----:B---3-5:R-:W-:Y:S01]  /*4de0*/  FMUL R28, R95, R10 ;  /* 0x0000000a5f1c7220 */ /* 0x028fe20000400000 */
[----:B------:R-:W-:Y:S01]  /*4df0*/  ISETP.GT.AND P4, PT, R11, RZ, P0 ;  /* 0x000000ff0b00720c */ /* 0x000fe20000784270 */
[----:B------:R-:W-:Y:S01]  /*4e00*/  BSSY B1, `(.L_x_142) ;  /* 0x0000009000017945 */ /* 0x000fe20003800000 */
[----:B------:R-:W-:Y:S01]  /*4e10*/  IADD3 R26, P5, R22, R14, RZ ;  /* 0x0000000e161a7210 */ /* 0x000fe20007fbe0ff */
[----:B------:R-:W-:Y:S02]  /*4e20*/  IMAD.X R25, R33, 0x1, R16, P6 ;  /* 0x0000000121197824 */ /* 0x000fe400030e0610 */
[----:B------:R-:W-:-:S05]  /*4e30*/  FFMA R83, R83, R9, R28 ;  /* 0x0000000953537223 */ /* 0x000fca000000001c */
[----:B------:R3:W-:Y:S03]  /*4e40*/  @P1 STG.E desc[UR14][R24.64], R83 ;  /* 0x0000005318001986 */ /* 0x0007e6000c10190e */
[----:B------:R-:W-:Y:S05]  /*4e50*/  @!P4 BRA `(.L_x_143) ;  /* 0x00000000000cc947 */ /* 0x000fea0003800000 */
[----:B---3--:R-:W-:-:S04]  /*4e60*/  IADD3 R24, P1, R20, UR9, RZ ;  /* 0x0000000914187c10 */ /* 0x008fc8000ff3e0ff */
[----:B------:R-:W-:-:S05]  /*4e70*/  IADD3.X R25, R21, UR10, RZ, P1, !PT ;  /* 0x0000000a15197c10 */ /* 0x000fca0008ffe4ff */
[----:B------:R4:W5:Y:S04]  /*4e80*/  LDG.E.LTC128B R95, desc[UR14][R24.64] ;  /* 0x0000000e185f7981 */ /* 0x000968000c1e1920 */
.L_x_143:
[----:B------:R-:W-:Y:S05]  /*4e90*/  BSYNC B1 ;  /* 0x0000000000017941 */ /* 0x000fea0003800000 */
.L_x_142:
[----:B-----5:R-:W-:Y:S01]  /*4ea0*/  FMUL R13, R95, R10 ;  /* 0x0000000a5f0d7220 */ /* 0x020fe20000400000 */
[----:B------:R-:W-:Y:S01]  /*4eb0*/  IMAD.X R27, R23, 0x1, R15, P5 ;  /* 0x00000001171b7824 */ /* 0x000fe200028e060f */
[----:B------:R-:W-:Y:S01]  /*4ec0*/  ISETP.GT.AND P1, PT, R11, RZ, P2 ;  /* 0x000000ff0b00720c */ /* 0x000fe20001724270 */
[----:B------:R-:W-:Y:S01]  /*4ed0*/  BSSY B1, `(.L_x_144) ;  /* 0x0000008000017945 */ /* 0x000fe20003800000 */
[----:B------:R-:W-:Y:S01]  /*4ee0*/  FFMA R13, R84, R9, R13 ;  /* 0x00000009540d7223 */ /* 0x000fe2000000000d */
[----:B---34-:R-:W-:Y:S02]  /*4ef0*/  IADD3 R24, P6, R34, UR9, RZ ;  /* 0x0000000922187c10 */ /* 0x018fe4000ffde0ff */
[----:B------:R-:W-:Y:S02]  /*4f00*/  IADD3 R14, P5, R18, R14, RZ ;  /* 0x0000000e120e7210 */ /* 0x000fe40007fbe0ff */
[----:B------:R3:W-:Y:S01]  /*4f10*/  @P4 STG.E desc[UR14][R26.64], R13 ;  /* 0x0000000d1a004986 */ /* 0x0007e2000c10190e */
[----:B------:R-:W-:-:S05]  /*4f20*/  IADD3.X R25, R35, UR10, RZ, P6, !PT ;  /* 0x0000000a23197c10 */ /* 0x000fca000b7fe4ff */
[----:B------:R-:W-:Y:S05]  /*4f30*/  @!P1 BRA `(.L_x_145) ;  /* 0x0000000000049947 */ /* 0x000fea0003800000 */
[----:B------:R4:W5:Y:S02]  /*4f40*/  LDG.E.LTC128B R95, desc[UR14][R24.64] ;  /* 0x0000000e185f7981 */ /* 0x000964000c1e1920 */
.L_x_145:
[----:B------:R-:W-:Y:S05]  /*4f50*/  BSYNC B1 ;  /* 0x0000000000017941 */ /* 0x000fea0003800000 */
.L_x_144:
[----:B----45:R-:W-:Y:S01]  /*4f60*/  FMUL R24, R95, R10 ;  /* 0x0000000a5f187220 */ /* 0x030fe20000400000 */
[----:B------:R-:W-:Y:S01]  /*4f70*/  IMAD.X R15, R19, 0x1, R15, P5 ;  /* 0x00000001130f7824 */ /* 0x000fe200028e060f */
        /* <DEDUP_REMOVED lines=9> */
.L_x_147:
[----:B------:R-:W-:Y:S05]  /*5010*/  BSYNC B1 ;  /* 0x0000000000017941 */ /* 0x000fea0003800000 */
.L_x_146:
[----:B------:R-:W-:Y:S01]  /*5020*/  ISETP.GT.AND P2, PT, R11, 0x8, P2 ;  /* 0x000000080b00780c */ /* 0x000fe20001744270 */
[----:B---3-5:R-:W-:Y:S01]  /*5030*/  FMUL R13, R95, R10 ;  /* 0x0000000a5f0d7220 */ /* 0x028fe20000400000 */
[----:B------:R-:W-:Y:S01]  /*5040*/  IMAD.X R25, R23, 0x1, R16, P5 ;  /* 0x0000000117197824 */ /* 0x000fe200028e0610 */
[----:B------:R-:W-:Y:S02]  /*5050*/  BSSY B1, `(.L_x_148) ;  /* 0x0000007000017945 */ /* 0x000fe40003800000 */
[----:B------:R-:W-:-:S05]  /*5060*/  FFMA R13, R86, R9, R13 ;  /* 0x00000009560d7223 */ /* 0x000fca000000000d */
[----:B------:R3:W-:Y:S01]  /*5070*/  @P0 STG.E desc[UR14][R24.64], R13 ;  /* 0x0000000d18000986 */ /* 0x0007e2000c10190e */
[----:B--2---:R-:W-:-:S04]  /*5080*/  IADD3 R14, P0, R34, UR7, RZ ;  /* 0x00000007220e7c10 */ /* 0x004fc8000ff1e0ff */
[----:B------:R-:W-:Y:S01]  /*5090*/  IADD3.X R15, R35, UR8, RZ, P0, !PT ;  /* 0x00000008230f7c10 */ /* 0x000fe200087fe4ff */
[----:B------:R-:W-:Y:S08]  /*50a0*/  @!P2 BRA `(.L_x_149) ;  /* 0x000000000004a947 */ /* 0x000ff00003800000 */
[----:B------:R2:W5:Y:S02]  /*50b0*/  LDG.E.LTC128B R95, desc[UR14][R14.64] ;  /* 0x0000000e0e5f7981 */ /* 0x000564000c1e1920 */
.L_x_149:
[----:B------:R-:W-:Y:S05]  /*50c0*/  BSYNC B1 ;  /* 0x0000000000017941 */ /* 0x000fea0003800000 */
.L_x_148:
[----:B------:R-:W-:Y:S05]  /*50d0*/  @!P2 BRA `(.L_x_150) ;  /* 0x000000140094a947 */ /* 0x000fea0003800000 */
[----:B--2---:R-:W-:Y:S01]  /*50e0*/  IADD3 R14, P0, R18, R17, RZ ;  /* 0x00000011120e7210 */ /* 0x004fe20007f1e0ff */
[----:B0----5:R-:W-:-:S04]  /*50f0*/  FMUL R18, R95, R10 ;  /* 0x0000000a5f127220 */ /* 0x021fc80000400000 */
[----:B------:R-:W-:Y:S02]  /*5100*/  IMAD.X R15, R19, 0x1, R16, P0 ;  /* 0x00000001130f7824 */ /* 0x000fe400000e0610 */
[----:B------:R-:W-:-:S05]  /*5110*/  FFMA R87, R87, R9, R18 ;  /* 0x0000000957577223 */ /* 0x000fca0000000012 */
[----:B------:R0:W-:Y:S01]  /*5120*/  STG.E desc[UR14][R14.64], R87 ;  /* 0x000000570e007986 */ /* 0x0001e2000c10190e */
[----:B------:R-:W-:Y:S05]  /*5130*/  BRA `(.L_x_150) ;  /* 0x00000014007c7947 */ /* 0x000fea0003800000 */
.L_x_27:
[----:B------:R-:W-:Y:S01]  /*5140*/  ULDC.64 UR8, c[0x0][0x6c0] ;  /* 0x0001b00000087ab9 */ /* 0x000fe20000000a00 */
[----:B------:R-:W-:Y:S01]  /*5150*/  ISETP.GT.AND P2, PT, R13, 0x1, PT ;  /* 0x000000010d00780c */ /* 0x000fe20003f44270 */
[-C--:B--2---:R-:W-:Y:S01]  /*5160*/  FMUL R17, R24, R9.reuse ;  /* 0x0000000918117220 */ /* 0x084fe20000400000 */
[----:B------:R-:W-:Y:S01]  /*5170*/  LEA R18, P1, R90, UR8, 0x2 ;  /* 0x000000085a127c11 */ /* 0x000fe2000f8210ff */
[-C--:B------:R-:W-:Y:S01]  /*5180*/  FMUL R25, R25, R9.reuse ;  /* 0x0000000919197220 */ /* 0x080fe20000400000 */
[C---:B------:R-:W-:Y:S01]  /*5190*/  ISETP.GT.AND P4, PT, R11.reuse, RZ, P2 ;  /* 0x000000ff0b00720c */ /* 0x040fe20001784270 */
[----:B------:R-:W-:Y:S01]  /*51a0*/  IMAD.SHL.U32 R15, R98, 0x20, RZ ;  /* 0x00000020620f7824 */ /* 0x000fe200078e00ff */
[----:B------:R-:W-:Y:S01]  /*51b0*/  LEA.HI.X R19, R90, UR9, R103, 0x2, P1 ;  /* 0x000000095a137c11 */ /* 0x000fe200088f1467 */
[-C--:B------:R-:W-:Y:S01]  /*51c0*/  FMUL R89, R26, R9.reuse ;  /* 0x000000091a597220 */ /* 0x080fe20000400000 */
[----:B------:R-:W-:Y:S01]  /*51d0*/  ISETP.GT.AND P1, PT, R11, 0x8, P0 ;  /* 0x000000080b00780c */ /* 0x000fe20000724270 */
[-C--:B------:R-:W-:Y:S01]  /*51e0*/  FMUL R27, R27, R9.reuse ;  /* 0x000000091b1b7220 */ /* 0x080fe20000400000 */
[----:B------:R-:W-:Y:S01]  /*51f0*/  ISETP.GT.AND P0, PT, R13, 0x8, PT ;  /* 0x000000080d00780c */ /* 0x000fe20003f04270 */
[----:B------:R0:W-:Y:S01]  /*5200*/  @P5 STG.E desc[UR14][R18.64], R17 ;  /* 0x0000001112005986 */ /* 0x0001e2000c10190e */
[-C--:B------:R-:W-:Y:S01]  /*5210*/  LEA R20, P5, R98, R18.reuse, 0x2 ;  /* 0x0000001262147211 */ /* 0x080fe200078a10ff */
[-C--:B------:R-:W-:Y:S01]  /*5220*/  FMUL R91, R28, R9.reuse ;  /* 0x000000091c5b7220 */ /* 0x080fe20000400000 */
[----:B------:R-:W-:Y:S01]  /*5230*/  ISETP.GT.AND P2, PT, R11, 0x8, P2 ;  /* 0x000000080b00780c */ /* 0x000fe20001744270 */
[----:B------:R-:W-:Y:S01]  /*5240*/  FMUL R29, R29, R9 ;  /* 0x000000091d1d7220 */ /* 0x000fe20000400000 */
[C-C-:B------:R-:W-:Y:S01]  /*5250*/  LEA.HI.X R21, R98.reuse, R19, R99.reuse, 0x2, P5 ;  /* 0x0000001362157211 */ /* 0x140fe200028f1463 */
[-C--:B------:R-:W-:Y:S01]  /*5260*/  FMUL R31, R31, R9.reuse ;  /* 0x000000091f1f7220 */ /* 0x080fe20000400000 */
[----:B------:R-:W-:Y:S01]  /*5270*/  SHF.L.U64.HI R14, R98, 0x5, R99 ;  /* 0x00000005620e7819 */ /* 0x000fe20000010263 */
[-C--:B------:R-:W-:Y:S01]  /*5280*/  FMUL R33, R33, R9.reuse ;  /* 0x0000000921217220 */ /* 0x080fe20000400000 */
[----:B------:R-:W-:Y:S01]  /*5290*/  ISETP.GT.AND P5, PT, R11, RZ, P0 ;  /* 0x000000ff0b00720c */ /* 0x000fe200007a4270 */
[----:B------:R1:W-:Y:S01]  /*52a0*/  @P4 STG.E desc[UR14][R20.64], R25 ;  /* 0x0000001914004986 */ /* 0x0003e2000c10190e */
[----:B------:R-:W-:Y:S01]  /*52b0*/  IADD3 R22, P4, R15, R18, RZ ;  /* 0x000000120f167210 */ /* 0x000fe20007f9e0ff */
[-C--:B------:R-:W-:Y:S01]  /*52c0*/  FMUL R35, R35, R9.reuse ;  /* 0x0000000923237220 */ /* 0x080fe20000400000 */
[----:B------:R-:W-:Y:S01]  /*52d0*/  IADD3 R24, P6, R15, R20, RZ ;  /* 0x000000140f187210 */ /* 0x000fe20007fde0ff */
[----:B------:R2:W-:Y:S01]  /*52e0*/  @P1 STG.E desc[UR14][R18.64+0x20], R89 ;  /* 0x0000205912001986 */ /* 0x0005e2000c10190e */
[----:B------:R-:W-:Y:S01]  /*52f0*/  ISETP.GT.AND P1, PT, R13, 0x9, PT ;  /* 0x000000090d00780c */ /* 0x000fe20003f24270 */
[C---:B------:R-:W-:Y:S01]  /*5300*/  IMAD.X R23, R14.reuse, 0x1, R19, P4 ;  /* 0x000000010e177824 */ /* 0x040fe200020e0613 */
[C---:B------:R-:W-:Y:S01]  /*5310*/  ISETP.GT.AND P0, PT, R11.reuse, 0x8, P0 ;  /* 0x000000080b00780c */ /* 0x040fe20000704270 */
[----:B------:R3:W-:Y:S01]  /*5320*/  @P2 STG.E desc[UR14][R20.64+0x20], R27 ;  /* 0x0000201b14002986 */ /* 0x0007e2000c10190e */
[----:B------:R-:W-:Y:S01]  /*5330*/  ISETP.GT.AND P4, PT, R11, RZ, P1 ;  /* 0x000000ff0b00720c */ /* 0x000fe20000f84270 */
[-C--:B------:R-:W-:Y:S01]  /*5340*/  FMUL R37, R37, R9.reuse ;  /* 0x0000000925257220 */ /* 0x080fe20000400000 */
[----:B0-----:R-:W-:Y:S01]  /*5350*/  IADD3 R17, P2, R15, 0x20, RZ ;  /* 0x000000200f117810 */ /* 0x001fe20007f5e0ff */
[----:B------:R0:W-:Y:S01]  /*5360*/  @P5 STG.E desc[UR14][R22.64], R91 ;  /* 0x0000005b16005986 */ /* 0x0001e2000c10190e */
[----:B-1----:R-:W-:Y:S01]  /*5370*/  IMAD.X R25, R14, 0x1, R21, P6 ;  /* 0x000000010e197824 */ /* 0x002fe200030e0615 */
[----:B------:R-:W-:Y:S01]  /*5380*/  ISETP.GT.AND P1, PT, R11, 0x8, P1 ;  /* 0x000000080b00780c */ /* 0x000fe20000f24270 */
[----:B------:R-:W-:Y:S01]  /*5390*/  FMUL R39, R39, R9 ;  /* 0x0000000927277220 */ /* 0x000fe20000400000 */
[----:B--2---:R-:W-:Y:S01]  /*53a0*/  IADD3 R18, P5, R17, R18, RZ ;  /* 0x0000001211127210 */ /* 0x004fe20007fbe0ff */
[----:B------:R-:W-:-:S02]  /*53b0*/  IMAD.X R16, RZ, RZ, R14, P2 ;  /* 0x000000ffff107224 */ /* 0x000fc400010e060e */
[-C--:B------:R-:W-:Y:S01]  /*53c0*/  FMUL R89, R30, R9.reuse ;  /* 0x000000091e597220 */ /* 0x080fe20000400000 */
[----:B------:R-:W-:Y:S01]  /*53d0*/  ISETP.GT.AND P2, PT, R13, 0x10, PT ;  /* 0x000000100d00780c */ /* 0x000fe20003f44270 */
[-C--:B------:R-:W-:Y:S01]  /*53e0*/  FMUL R41, R41, R9.reuse ;  /* 0x0000000929297220 */ /* 0x080fe20000400000 */
[----:B------:R-:W-:Y:S01]  /*53f0*/  IMAD.X R19, R16, 0x1, R19, P5 ;  /* 0x0000000110137824 */ /* 0x000fe200028e0613 */
[----:B------:R-:W-:Y:S01]  /*5400*/  @P4 STG.E desc[UR14][R24.64], R29 ;  /* 0x0000001d18004986 */ /* 0x000fe2000c10190e */
[----:B---3--:R-:W-:Y:S01]  /*5410*/  IADD3 R20, P4, R17, R20, RZ ;  /* 0x0000001411147210 */ /* 0x008fe20007f9e0ff */
[-C--:B0-----:R-:W-:Y:S01]  /*5420*/  FMUL R91, R32, R9.reuse ;  /* 0x00000009205b7220 */ /* 0x081fe20000400000 */
[----:B------:R-:W-:Y:S01]  /*5430*/  ISETP.GT.AND P5, PT, R11, RZ, P2 ;  /* 0x000000ff0b00720c */ /* 0x000fe200017a4270 */
[----:B------:R0:W-:Y:S01]  /*5440*/  @P0 STG.E desc[UR14][R18.64], R89 ;  /* 0x0000005912000986 */ /* 0x0001e2000c10190e */
[----:B------:R-:W-:Y:S01]  /*5450*/  ISETP.GT.AND P0, PT, R13, 0x11, PT ;  /* 0x000000110d00780c */ /* 0x000fe20003f04270 */
[----:B------:R-:W-:Y:S01]  /*5460*/  IMAD.X R21, R16, 0x1, R21, P4 ;  /* 0x0000000110157824 */ /* 0x000fe200020e0615 */
[----:B------:R-:W-:Y:S01]  /*5470*/  IADD3 R26, P6, R15, R22, RZ ;  /* 0x000000160f1a7210 */ /* 0x000fe20007fde0ff */
[-C--:B------:R-:W-:Y:S01]  /*5480*/  FMUL R43, R43, R9.reuse ;  /* 0x000000092b2b7220 */ /* 0x080fe20000400000 */
[----:B------:R-:W-:Y:S01]  /*5490*/  ISETP.GT.AND P4, PT, R11, RZ, P0 ;  /* 0x000000ff0b00720c */ /* 0x000fe20000784270 */
[-C--:B------:R-:W-:Y:S01]  /*54a0*/  FMUL R45, R45, R9.reuse ;  /* 0x000000092d2d7220 */ /* 0x080fe20000400000 */
[----:B------:R1:W-:Y:S01]  /*54b0*/  @P1 STG.E desc[UR14][R20.64], R31 ;  /* 0x0000001f14001986 */ /* 0x0003e2000c10190e */
[----:B------:R-:W-:Y:S01]  /*54c0*/  IMAD.X R27, R14, 0x1, R23, P6 ;  /* 0x000000010e1b7824 */ /* 0x000fe200030e0617 */
[----:B------:R-:W-:Y:S01]  /*54d0*/  ISETP.GT.AND P1, PT, R11, 0x8, P2 ;  /* 0x000000080b00780c */ /* 0x000fe20001724270 */
[-C--:B------:R-:W-:Y:S01]  /*54e0*/  FMUL R47, R47, R9.reuse ;  /* 0x000000092f2f7220 */ /* 0x080fe20000400000 */
[----:B------:R-:W-:Y:S01]  /*54f0*/  IADD3 R28, P2, R15, R24, RZ ;  /* 0x000000180f1c7210 */ /* 0x000fe20007f5e0ff */
[-C--:B0-----:R-:W-:Y:S01]  /*5500*/  FMUL R89, R34, R9.reuse ;  /* 0x0000000922597220 */ /* 0x081fe20000400000 */
[----:B------:R-:W-:Y:S01]  /*5510*/  @P5 STG.E desc[UR14][R26.64], R91 ;  /* 0x0000005b1a005986 */ /* 0x000fe2000c10190e */
[----:B------:R-:W-:Y:S01]  /*5520*/  IADD3 R18, P5, R17, R22, RZ ;  /* 0x0000001611127210 */ /* 0x000fe20007fbe0ff */
[-C--:B------:R-:W-:Y:S01]  /*5530*/  FMUL R49, R49, R9.reuse ;  /* 0x0000000931317220 */ /* 0x080fe20000400000 */
[----:B------:R-:W-:Y:S01]  /*5540*/  IMAD.X R29, R14, 0x1, R25, P2 ;  /* 0x000000010e1d7824 */ /* 0x000fe200010e0619 */
[----:B------:R-:W-:Y:S01]  /*5550*/  ISETP.GT.AND P0, PT, R11, 0x8, P0 ;  /* 0x000000080b00780c */ /* 0x000fe20000704270 */
[-C--:B------:R-:W-:Y:S01]  /*5560*/  FMUL R51, R51, R9.reuse ;  /* 0x0000000933337220 */ /* 0x080fe20000400000 */
[----:B------:R-:W-:Y:S01]  /*5570*/  ISETP.GT.AND P2, PT, R13, 0x18, PT ;  /* 0x000000180d00780c */ /* 0x000fe20003f44270 */
[----:B------:R-:W-:Y:S01]  /*5580*/  IMAD.X R19, R16, 0x1, R23, P5 ;  /* 0x0000000110137824 */ /* 0x000fe200028e0617 */
[----:B------:R0:W-:Y:S01]  /*5590*/  @P4 STG.E desc[UR14][R28.64], R33 ;  /* 0x000000211c004986 */ /* 0x0001e2000c10190e */
[----:B-1----:R-:W-:Y:S01]  /*55a0*/  IADD3 R20, P4, R17, R24, RZ ;  /* 0x0000001811147210 */ /* 0x002fe20007f9e0ff */
[-C--:B------:R-:W-:Y:S01]  /*55b0*/  FMUL R31, R36, R9.reuse ;  /* 0x00000009241f7220 */ /* 0x080fe20000400000 */
        /* <DEDUP_REMOVED lines=11> */
[-C--:B0-----:R-:W-:Y:S01]  /*5670*/  FMUL R33, R38, R9.reuse ;  /* 0x0000000926217220 */ /* 0x081fe20000400000 */
[----:B------:R-:W-:Y:S01]  /*5680*/  IADD3 R24, P2, R15, R28, RZ ;  /* 0x0000001c0f187210 */ /* 0x000fe20007f5e0ff */
[-C--:B------:R-:W-:Y:S01]  /*5690*/  FMUL R57, R57, R9.reuse ;  /* 0x0000000939397220 */ /* 0x080fe20000400000 */
[----:B------:R0:W-:Y:S01]  /*56a0*/  @P5 STG.E desc[UR14][R22.64], R31 ;  /* 0x0000001f16005986 */ /* 0x0001e2000c10190e */
[----:B-1----:R-:W-:Y:S01]  /*56b0*/  IADD3 R18, P5, R17, R26, RZ ;  /* 0x0000001a11127210 */ /* 0x002fe20007fbe0ff */
[-C--:B------:R-:W-:Y:S01]  /*56c0*/  FMUL R59, R59, R9.reuse ;  /* 0x000000093b3b7220 */ /* 0x080fe20000400000 */
[----:B------:R-:W-:Y:S01]  /*56d0*/  IMAD.X R25, R14, 0x1, R29, P2 ;  /* 0x000000010e197824 */ /* 0x000fe200010e061d */
[----:B------:R-:W-:Y:S01]  /*56e0*/  ISETP.GT.AND P1, PT, R11, 0x8, P1 ;  /* 0x000000080b00780c */ /* 0x000fe20000f24270 */
[-C--:B------:R-:W-:Y:S01]  /*56f0*/  FMUL R61, R61, R9.reuse ;  /* 0x000000093d3d7220 */ /* 0x080fe20000400000 */
[----:B------:R-:W-:Y:S01]  /*5700*/  ISETP.GT.AND P2, PT, R13, 0x20, PT ;  /* 0x000000200d00780c */ /* 0x000fe20003f44270 */
[C---:B------:R-:W-:Y:S01]  /*5710*/  IMAD.X R19, R16.reuse, 0x1, R27, P5 ;  /* 0x0000000110137824 */ /* 0x040fe200028e061b */
[----:B------:R-:W-:Y:S01]  /*5720*/  @P4 STG.E desc[UR14][R24.64], R37 ;  /* 0x0000002518004986 */ /* 0x000fe2000c10190e */
[----:B--2---:R-:W-:Y:S01]  /*5730*/  IADD3 R20, P4, R17, R28, RZ ;  /* 0x0000001c11147210 */ /* 0x004fe20007f9e0ff */
[-C--:B------:R-:W-:Y:S01]  /*5740*/  FMUL R63, R63, R9.reuse ;  /* 0x000000093f3f7220 */ /* 0x080fe20000400000 */
[----:B------:R-:W-:Y:S01]  /*5750*/  ISETP.GT.AND P5, PT, R11, RZ, P2 ;  /* 0x000000ff0b00720c */ /* 0x000fe200017a4270 */
[----:B------:R1:W-:Y:S01]  /*5760*/  @P0 STG.E desc[UR14][R18.64], R33 ;  /* 0x0000002112000986 */ /* 0x0003e2000c10190e */
[----:B------:R-:W-:Y:S01]  /*5770*/  ISETP.GT.AND P0, PT, R13, 0x21, PT ;  /* 0x000000210d00780c */ /* 0x000fe20003f04270 */
[----:B------:R-:W-:Y:S01]  /*5780*/  IMAD.X R21, R16, 0x1, R29, P4 ;  /* 0x0000000110157824 */ /* 0x000fe200020e061d */
[----:B------:R-:W-:Y:S01]  /*5790*/  IADD3 R26, P6, R15, R22, RZ ;  /* 0x000000160f1a7210 */ /* 0x000fe20007fde0ff */
[-C--:B0-----:R-:W-:Y:S01]  /*57a0*/  FMUL R31, R40, R9.reuse ;  /* 0x00000009281f7220 */ /* 0x081fe20000400000 */
[----:B------:R-:W-:Y:S01]  /*57b0*/  ISETP.GT.AND P4, PT, R11, RZ, P0 ;  /* 0x000000ff0b00720c */ /* 0x000fe20000784270 */
[-C--:B------:R-:W-:Y:S01]  /*57c0*/  FMUL R65, R65, R9.reuse ;  /* 0x0000000941417220 */ /* 0x080fe20000400000 */
[----:B------:R0:W-:Y:S01]  /*57d0*/  @P1 STG.E desc[UR14][R20.64], R39 ;  /* 0x0000002714001986 */ /* 0x0001e2000c10190e */
[----:B------:R-:W-:Y:S01]  /*57e0*/  IMAD.X R27, R14, 0x1, R23, P6 ;  /* 0x000000010e1b7824 */ /* 0x000fe200030e0617 */
[----:B------:R-:W-:Y:S01]  /*57f0*/  ISETP.GT.AND P1, PT, R11, 0x8, P2 ;  /* 0x000000080b00780c */ /* 0x000fe20001724270 */
[-C--:B------:R-:W-:Y:S01]  /*5800*/  FMUL R67, R67, R9.reuse ;  /* 0x0000000943437220 */ /* 0x080fe20000400000 */
[----:B------:R-:W-:Y:S01]  /*5810*/  IADD3 R28, P2, R15, R24, RZ ;  /* 0x000000180f1c7210 */ /* 0x000fe20007f5e0ff */
[-C--:B-1----:R-:W-:Y:S01]  /*5820*/  FMUL R33, R42, R9.reuse ;  /* 0x000000092a217220 */ /* 0x082fe20000400000 */
[----:B------:R1:W-:Y:S01]  /*5830*/  @P5 STG.E desc[UR14][R26.64], R31 ;  /* 0x0000001f1a005986 */ /* 0x0003e2000c10190e */
[----:B------:R-:W-:Y:S01]  /*5840*/  IADD3 R18, P5, R17, R22, RZ ;  /* 0x0000001611127210 */ /* 0x000fe20007fbe0ff */
[-C--:B------:R-:W-:Y:S01]  /*5850*/  FMUL R69, R69, R9.reuse ;  /* 0x0000000945457220 */ /* 0x080fe20000400000 */
[----:B------:R-:W-:Y:S01]  /*5860*/  IMAD.X R29, R14, 0x1, R25, P2 ;  /* 0x000000010e1d7824 */ /* 0x000fe200010e0619 */
[----:B------:R-:W-:Y:S01]  /*5870*/  ISETP.GT.AND P0, PT, R11, 0x8, P0 ;  /* 0x000000080b00780c */ /* 0x000fe20000704270 */
[-C--:B------:R-:W-:Y:S01]  /*5880*/  FMUL R71, R71, R9.reuse ;  /* 0x0000000947477220 */ /* 0x080fe20000400000 */
[----:B------:R-:W-:Y:S01]  /*5890*/  ISETP.GT.AND P2, PT, R13, 0x28, PT ;  /* 0x000000280d00780c */ /* 0x000fe20003f44270 */
[C---:B------:R-:W-:Y:S01]  /*58a0*/  IMAD.X R19, R16.reuse, 0x1, R23, P5 ;  /* 0x0000000110137824 */ /* 0x040fe200028e0617 */
[----:B------:R-:W-:Y:S01]  /*58b0*/  @P4 STG.E desc[UR14][R28.64], R41 ;  /* 0x000000291c004986 */ /* 0x000fe2000c10190e */
[----:B0-----:R-:W-:Y:S01]  /*58c0*/  IADD3 R20, P4, R17, R24, RZ ;  /* 0x0000001811147210 */ /* 0x001fe20007f9e0ff */
[-C--:B------:R-:W-:Y:S01]  /*58d0*/  FMUL R73, R73, R9.reuse ;  /* 0x0000000949497220 */ /* 0x080fe20000400000 */
[----:B------:R-:W-:Y:S01]  /*58e0*/  ISETP.GT.AND P5, PT, R11, RZ, P2 ;  /* 0x000000ff0b00720c */ /* 0x000fe200017a4270 */
[----:B------:R0:W-:Y:S01]  /*58f0*/  @P1 STG.E desc[UR14][R18.64], R33 ;  /* 0x0000002112001986 */ /* 0x0001e2000c10190e */
[----:B------:R-:W-:Y:S01]  /*5900*/  ISETP.GT.AND P1, PT, R13, 0x29, PT ;  /* 0x000000290d00780c */ /* 0x000fe20003f24270 */
[----:B------:R-:W-:Y:S01]  /*5910*/  IMAD.X R21, R16, 0x1, R25, P4 ;  /* 0x0000000110157824 */ /* 0x000fe200020e0619 */
[----:B------:R-:W-:Y:S01]  /*5920*/  IADD3 R22, P6, R15, R26, RZ ;  /* 0x0000001a0f167210 */ /* 0x000fe20007fde0ff */
[-C--:B-1----:R-:W-:Y:S01]  /*5930*/  FMUL R31, R44, R9.reuse ;  /* 0x000000092c1f7220 */ /* 0x082fe20000400000 */
        /* <DEDUP_REMOVED lines=8> */
[----:B------:R0:W-:Y:S01]  /*59c0*/  @P5 STG.E desc[UR14][R22.64], R31 ;  /* 0x0000001f16005986 */ /* 0x0001e2000c10190e */
[----:B------:R-:W-:Y:S01]  /*59d0*/  IADD3 R18, P5, R17, R26, RZ ;  /* 0x0000001a11127210 */ /* 0x000fe20007fbe0ff */
[-C--:B------:R-:W-:Y:S01]  /*59e0*/  FMUL R79, R79, R9.reuse ;  /* 0x000000094f4f7220 */ /* 0x080fe20000400000 */
[----:B------:R-:W-:Y:S01]  /*59f0*/  IMAD.X R25, R14, 0x1, R29, P2 ;  /* 0x000000010e197824 */ /* 0x000fe200010e061d */
[----:B------:R-:W-:Y:S01]  /*5a00*/  ISETP.GT.AND P2, PT, R13, 0x30, PT ;  /* 0x000000300d00780c */ /* 0x000fe20003f44270 */
[-C--:B------:R-:W-:Y:S01]  /*5a10*/  FMUL R81, R81, R9.reuse ;  /* 0x0000000951517220 */ /* 0x080fe20000400000 */
[C---:B------:R-:W-:Y:S01]  /*5a20*/  ISETP.GT.AND P1, PT, R11.reuse, 0x8, P1 ;  /* 0x000000080b00780c */ /* 0x040fe20000f24270 */
[----:B------:R-:W-:Y:S01]  /*5a30*/  IMAD.X R19, R16, 0x1, R27, P5 ;  /* 0x0000000110137824 */ /* 0x000fe200028e061b */
[----:B------:R-:W-:Y:S01]  /*5a40*/  @P4 STG.E desc[UR14][R24.64], R45 ;  /* 0x0000002d18004986 */ /* 0x000fe2000c10190e */
[----:B------:R-:W-:Y:S01]  /*5a50*/  ISETP.GT.AND P5, PT, R11, RZ, P2 ;  /* 0x000000ff0b00720c */ /* 0x000fe200017a4270 */
[-C--:B------:R-:W-:Y:S01]  /*5a60*/  FMUL R83, R83, R9.reuse ;  /* 0x0000000953537220 */ /* 0x080fe20000400000 */
[----:B-1----:R-:W-:Y:S01]  /*5a70*/  IADD3 R20, P4, R17, R28, RZ ;  /* 0x0000001c11147210 */ /* 0x002fe20007f9e0ff */
[----:B------:R1:W-:Y:S01]  /*5a80*/  @P0 STG.E desc[UR14][R18.64], R33 ;  /* 0x0000002112000986 */ /* 0x0003e2000c10190e */
[----:B------:R-:W-:Y:S01]  /*5a90*/  IADD3 R26, P6, R15, R22, RZ ;  /* 0x000000160f1a7210 */ /* 0x000fe20007fde0ff */
[-C--:B0-----:R-:W-:Y:S01]  /*5aa0*/  FMUL R31, R48, R9.reuse ;  /* 0x00000009301f7220 */ /* 0x081fe20000400000 */
[----:B------:R-:W-:Y:S01]  /*5ab0*/  ISETP.GT.AND P0, PT, R13, 0x31, PT ;  /* 0x000000310d00780c */ /* 0x000fe20003f04270 */
[----:B------:R-:W-:Y:S01]  /*5ac0*/  IMAD.X R21, R16, 0x1, R29, P4 ;  /* 0x0000000110157824 */ /* 0x000fe200020e061d */
[C---:B------:R-:W-:Y:S01]  /*5ad0*/  ISETP.GT.AND P2, PT, R11.reuse, 0x8, P2 ;  /* 0x000000080b00780c */ /* 0x040fe20001744270 */
[C---:B------:R-:W-:Y:S01]  /*5ae0*/  IMAD.X R27, R14.reuse, 0x1, R23, P6 ;  /* 0x000000010e1b7824 */ /* 0x040fe200030e0617 */
[----:B------:R-:W-:Y:S01]  /*5af0*/  ISETP.GT.AND P4, PT, R11, RZ, P0 ;  /* 0x000000ff0b00720c */ /* 0x000fe20000784270 */
[-C--:B------:R-:W-:Y:S01]  /*5b00*/  FMUL R85, R85, R9.reuse ;  /* 0x0000000955557220 */ /* 0x080fe20000400000 */
[----:B------:R0:W-:Y:S01]  /*5b10*/  @P1 STG.E desc[UR14][R20.64], R47 ;  /* 0x0000002f14001986 */ /* 0x0001e2000c10190e */
[----:B------:R-:W-:Y:S01]  /*5b20*/  IADD3 R28, P1, R15, R24, RZ ;  /* 0x000000180f1c7210 */ /* 0x000fe20007f3e0ff */
[-C--:B------:R-:W-:Y:S01]  /*5b30*/  FMUL R87, R87, R9.reuse ;  /* 0x0000000957577220 */ /* 0x080fe20000400000 */
[----:B------:R-:W-:Y:S01]  /*5b40*/  ISETP.GT.AND P0, PT, R11, 0x8, P0 ;  /* 0x000000080b00780c */ /* 0x000fe20000704270 */
[----:B------:R2:W-:Y:S01]  /*5b50*/  @P5 STG.E desc[UR14][R26.64], R31 ;  /* 0x0000001f1a005986 */ /* 0x0005e2000c10190e */
[----:B-1----:R-:W-:Y:S01]  /*5b60*/  IADD3 R18, P5, R17, R22, RZ ;  /* 0x0000001611127210 */ /* 0x002fe20007fbe0ff */
[----:B------:R-:W-:Y:S01]  /*5b70*/  IMAD.X R29, R14, 0x1, R25, P1 ;  /* 0x000000010e1d7824 */ /* 0x000fe200008e0619 */
[----:B------:R-:W-:Y:S01]  /*5b80*/  ISETP.GT.AND P1, PT, R13, 0x38, PT ;  /* 0x000000380d00780c */ /* 0x000fe20003f24270 */
[----:B------:R-:W-:Y:S01]  /*5b90*/  FMUL R33, R50, R9 ;  /* 0x0000000932217220 */ /* 0x000fe20000400000 */
[----:B------:R-:W-:Y:S01]  /*5ba0*/  IADD3 R22, P6, R15, R26, RZ ;  /* 0x0000001a0f167210 */ /* 0x000fe20007fde0ff */
[----:B------:R-:W-:Y:S01]  /*5bb0*/  IMAD.X R19, R16, 0x1, R23, P5 ;  /* 0x0000000110137824 */ /* 0x000fe200028e0617 */
[----:B------:R-:W-:Y:S01]  /*5bc0*/  @P4 STG.E desc[UR14][R28.64], R49 ;  /* 0x000000311c004986 */ /* 0x000fe2000c10190e */
[----:B0-----:R-:W-:-:S02]  /*5bd0*/  IADD3 R20, P5, R17, R24, RZ ;  /* 0x0000001811147210 */ /* 0x001fc40007fbe0ff */
[----:B------:R-:W-:Y:S01]  /*5be0*/  ISETP.GT.AND P4, PT, R11, RZ, P1 ;  /* 0x000000ff0b00720c */ /* 0x000fe20000f84270 */
[----:B------:R0:W-:Y:S01]  /*5bf0*/  @P2 STG.E desc[UR14][R18.64], R33 ;  /* 0x0000002112002986 */ /* 0x0001e2000c10190e */
[----:B------:R-:W-:Y:S01]  /*5c00*/  ISETP.GT.AND P2, PT, R13, 0x39, PT ;  /* 0x000000390d00780c */ /* 0x000fe20003f44270 */
[----:B------:R-:W-:Y:S02]  /*5c10*/  IMAD.X R21, R16, 0x1, R25, P5 ;  /* 0x0000000110157824 */ /* 0x000fe400028e0619 */
[----:B--2---:R-:W-:Y:S01]  /*5c20*/  FMUL R31, R52, R9 ;  /* 0x00000009341f7220 */ /* 0x004fe20000400000 */
[----:B------:R-:W-:Y:S01]  /*5c30*/  IMAD.X R23, R14, 0x1, R27, P6 ;  /* 0x000000010e177824 */ /* 0x000fe200030e061b */
[----:B------:R-:W-:Y:S01]  /*5c40*/  ISETP.GT.AND P5, PT, R11, RZ, P2 ;  /* 0x000000ff0b00720c */ /* 0x000fe200017a4270 */
[----:B------:R1:W-:Y:S01]  /*5c50*/  @P0 STG.E desc[UR14][R20.64], R51 ;  /* 0x0000003314000986 */ /* 0x0003e2000c10190e */
[----:B------:R-:W-:Y:S02]  /*5c60*/  IADD3 R24, P0, R15, R28, RZ ;  /* 0x0000001c0f187210 */ /* 0x000fe40007f1e0ff */
[----:B------:R-:W-:-:S02]  /*5c70*/  ISETP.GT.AND P1, PT, R11, 0x8, P1 ;  /* 0x000000080b00780c */ /* 0x000fc40000f24270 */
[----:B------:R2:W-:Y:S01]  /*5c80*/  @P4 STG.E desc[UR14][R22.64], R31 ;  /* 0x0000001f16004986 */ /* 0x0005e2000c10190e */
[----:B0-----:R-:W-:Y:S01]  /*5c90*/  IADD3 R18, P4, R17, R26, RZ ;  /* 0x0000001a11127210 */ /* 0x001fe20007f9e0ff */
[----:B------:R-:W-:Y:S01]  /*5ca0*/  IMAD.X R25, R14, 0x1, R29, P0 ;  /* 0x000000010e197824 */ /* 0x000fe200000e061d */
[----:B------:R-:W-:Y:S01]  /*5cb0*/  ISETP.GT.AND P0, PT, R13, 0x40, PT ;  /* 0x000000400d00780c */ /* 0x000fe20003f04270 */
[-C--:B------:R-:W-:Y:S01]  /*5cc0*/  FMUL R33, R54, R9.reuse ;  /* 0x0000000936217220 */ /* 0x080fe20000400000 */
[----:B------:R-:W-:Y:S01]  /*5cd0*/  ISETP.GT.AND P2, PT, R11, 0x8, P2 ;  /* 0x000000080b00780c */ /* 0x000fe20001744270 */
[C---:B------:R-:W-:Y:S01]  /*5ce0*/  IMAD.X R19, R16.reuse, 0x1, R27, P4 ;  /* 0x0000000110137824 */ /* 0x040fe200020e061b */
[----:B------:R-:W-:Y:S01]  /*5cf0*/  @P5 STG.E desc[UR14][R24.64], R53 ;  /* 0x0000003518005986 */ /* 0x000fe2000c10190e */
[----:B-1----:R-:W-:Y:S02]  /*5d00*/  IADD3 R20, P5, R17, R28, RZ ;  /* 0x0000001c11147210 */ /* 0x002fe40007fbe0ff */
[----:B------:R-:W-:Y:S01]  /*5d10*/  ISETP.GT.AND P4, PT, R11, RZ, P0 ;  /* 0x000000ff0b00720c */ /* 0x000fe20000784270 */
[----:B------:R0:W-:Y:S01]  /*5d20*/  @P1 STG.E desc[UR14][R18.64], R33 ;  /* 0x0000002112001986 */ /* 0x0001e2000c10190e */
[----:B------:R-:W-:Y:S01]  /*5d30*/  ISETP.GT.AND P1, PT, R13, 0x41, PT ;  /* 0x000000410d00780c */ /* 0x000fe20003f24270 */
[----:B------:R-:W-:Y:S01]  /*5d40*/  IMAD.X R21, R16, 0x1, R29, P5 ;  /* 0x0000000110157824 */ /* 0x000fe200028e061d */
[----:B------:R-:W-:Y:S01]  /*5d50*/  IADD3 R26, P6, R15, R22, RZ ;  /* 0x000000160f1a7210 */ /* 0x000fe20007fde0ff */
[----:B--2---:R-:W-:Y:S01]  /*5d60*/  FMUL R31, R56, R9 ;  /* 0x00000009381f7220 */ /* 0x004fe20000400000 */
[----:B------:R-:W-:-:S02]  /*5d70*/  ISETP.GT.AND P5, PT, R11, RZ, P1 ;  /* 0x000000ff0b00720c */ /* 0x000fc40000fa4270 */
[----:B------:R1:W-:Y:S01]  /*5d80*/  @P2 STG.E desc[UR14][R20.64], R55 ;  /* 0x0000003714002986 */ /* 0x0003e2000c10190e */
[----:B------:R-:W-:Y:S01]  /*5d90*/  IMAD.X R27, R14, 0x1, R23, P6 ;  /* 0x000000010e1b7824 */ /* 0x000fe200030e0617 */
[----:B------:R-:W-:Y:S02]  /*5da0*/  IADD3 R28, P2, R15, R24, RZ ;  /* 0x000000180f1c7210 */ /* 0x000fe40007f5e0ff */
[----:B------:R-:W-:Y:S01]  /*5db0*/  ISETP.GT.AND P0, PT, R11, 0x8, P0 ;  /* 0x000000080b00780c */ /* 0x000fe20000704270 */
[----:B0-----:R-:W-:Y:S01]  /*5dc0*/  FMUL R33, R58, R9 ;  /* 0x000000093a217220 */ /* 0x001fe20000400000 */
[----:B------:R0:W-:Y:S01]  /*5dd0*/  @P4 STG.E desc[UR14][R26.64], R31 ;  /* 0x0000001f1a004986 */ /* 0x0001e2000c10190e */
[----:B------:R-:W-:Y:S01]  /*5de0*/  IADD3 R18, P4, R17, R22, RZ ;  /* 0x0000001611127210 */ /* 0x000fe20007f9e0ff */
[----:B------:R-:W-:Y:S01]  /*5df0*/  IMAD.X R29, R14, 0x1, R25, P2 ;  /* 0x000000010e1d7824 */ /* 0x000fe200010e0619 */
[----:B------:R-:W-:Y:S02]  /*5e00*/  ISETP.GT.AND P2, PT, R13, 0x48, PT ;  /* 0x000000480d00780c */ /* 0x000fe40003f44270 */
[----:B------:R-:W-:Y:S01]  /*5e10*/  ISETP.GT.AND P1, PT, R11, 0x8, P1 ;  /* 0x000000080b00780c */ /* 0x000fe20000f24270 */
[----:B------:R-:W-:Y:S01]  /*5e20*/  IMAD.X R19, R16, 0x1, R23, P4 ;  /* 0x0000000110137824 */ /* 0x000fe200020e0617 */
[----:B------:R-:W-:Y:S01]  /*5e30*/  @P5 STG.E desc[UR14][R28.64], R57 ;  /* 0x000000391c005986 */ /* 0x000fe2000c10190e */
[----:B-1----:R-:W-:-:S02]  /*5e40*/  IADD3 R20, P5, R17, R24, RZ ;  /* 0x0000001811147210 */ /* 0x002fc40007fbe0ff */
[----:B------:R-:W-:Y:S01]  /*5e50*/  ISETP.GT.AND P4, PT, R11, RZ, P2 ;  /* 0x000000ff0b00720c */ /* 0x000fe20001784270 */
[----:B------:R1:W-:Y:S01]  /*5e60*/  @P0 STG.E desc[UR14][R18.64], R33 ;  /* 0x0000002112000986 */ /* 0x0003e2000c10190e */
[----:B------:R-:W-:Y:S01]  /*5e70*/  ISETP.GT.AND P0, PT, R13, 0x49, PT ;  /* 0x000000490d00780c */ /* 0x000fe20003f04270 */
[----:B------:R-:W-:Y:S01]  /*5e80*/  IMAD.X R21, R16, 0x1, R25, P5 ;  /* 0x0000000110157824 */ /* 0x000fe200028e0619 */
[----:B------:R-:W-:Y:S01]  /*5e90*/  IADD3 R22, P6, R15, R26, RZ ;  /* 0x0000001a0f167210 */ /* 0x000fe20007fde0ff */
[----:B0-----:R-:W-:Y:S01]  /*5ea0*/  FMUL R31, R60, R9 ;  /* 0x000000093c1f7220 */ /* 0x001fe20000400000 */
[----:B------:R-:W-:Y:S02]  /*5eb0*/  ISETP.GT.AND P5, PT, R11, RZ, P0 ;  /* 0x000000ff0b00720c */ /* 0x000fe400007a4270 */
[----:B------:R0:W-:Y:S01]  /*5ec0*/  @P1 STG.E desc[UR14][R20.64], R59 ;  /* 0x0000003b14001986 */ /* 0x0001e2000c10190e */
[----:B------:R-:W-:Y:S01]  /*5ed0*/  IMAD.X R23, R14, 0x1, R27, P6 ;  /* 0x000000010e177824 */ /* 0x000fe200030e061b */
[----:B------:R-:W-:-:S02]  /*5ee0*/  IADD3 R24, P1, R15, R28, RZ ;  /* 0x0000001c0f187210 */ /* 0x000fc40007f3e0ff */
[----:B------:R-:W-:Y:S01]  /*5ef0*/  ISETP.GT.AND P2, PT, R11, 0x8, P2 ;  /* 0x000000080b00780c */ /* 0x000fe20001744270 */
[----:B-1----:R-:W-:Y:S01]  /*5f00*/  FMUL R33, R62, R9 ;  /* 0x000000093e217220 */ /* 0x002fe20000400000 */
[----:B------:R1:W-:Y:S01]  /*5f10*/  @P4 STG.E desc[UR14][R22.64], R31 ;  /* 0x0000001f16004986 */ /* 0x0003e2000c10190e */
[----:B------:R-:W-:Y:S01]  /*5f20*/  IADD3 R18, P4, R17, R26, RZ ;  /* 0x0000001a11127210 */ /* 0x000fe20007f9e0ff */
[----:B------:R-:W-:Y:S01]  /*5f30*/  IMAD.X R25, R14, 0x1, R29, P1 ;  /* 0x000000010e197824 */ /* 0x000fe200008e061d */
[----:B------:R-:W-:Y:S02]  /*5f40*/  ISETP.GT.AND P1, PT, R13, 0x50, PT ;  /* 0x000000500d00780c */ /* 0x000fe40003f24270 */
[----:B------:R-:W-:Y:S01]  /*5f50*/  ISETP.GT.AND P0, PT, R11, 0x8, P0 ;  /* 0x000000080b00780c */ /* 0x000fe20000704270 */
[----:B------:R-:W-:Y:S01]  /*5f60*/  IMAD.X R19, R16, 0x1, R27, P4 ;  /* 0x0000000110137824 */ /* 0x000fe200020e061b */
[----:B------:R-:W-:Y:S01]  /*5f70*/  @P5 STG.E desc[UR14][R24.64], R61 ;  /* 0x0000003d18005986 */ /* 0x000fe2000c10190e */
[----:B0-----:R-:W-:-:S02]  /*5f80*/  IADD3 R20, P5, R17, R28, RZ ;  /* 0x0000001c11147210 */ /* 0x001fc40007fbe0ff */
[----:B------:R-:W-:Y:S01]  /*5f90*/  ISETP.GT.AND P4, PT, R11, RZ, P1 ;  /* 0x000000ff0b00720c */ /* 0x000fe20000f84270 */
[----:B------:R0:W-:Y:S01]  /*5fa0*/  @P2 STG.E desc[UR14][R18.64], R33 ;  /* 0x0000002112002986 */ /* 0x0001e2000c10190e */
[----:B------:R-:W-:Y:S01]  /*5fb0*/  ISETP.GT.AND P2, PT, R13, 0x51, PT ;  /* 0x000000510d00780c */ /* 0x000fe20003f44270 */
[----:B------:R-:W-:Y:S01]  /*5fc0*/  IMAD.X R21, R16, 0x1, R29, P5 ;  /* 0x0000000110157824 */ /* 0x000fe200028e061d */
[----:B------:R-:W-:Y:S01]  /*5fd0*/  IADD3 R26, P6, R15, R22, RZ ;  /* 0x000000160f1a7210 */ /* 0x000fe20007fde0ff */
[----:B-1----:R-:W-:Y:S01]  /*5fe0*/  FMUL R31, R64, R9 ;  /* 0x00000009401f7220 */ /* 0x002fe20000400000 */
[----:B------:R-:W-:Y:S02]  /*5ff0*/  ISETP.GT.AND P5, PT, R11, RZ, P2 ;  /* 0x000000ff0b00720c */ /* 0x000fe400017a4270 */
[----:B------:R1:W-:Y:S01]  /*6000*/  @P0 STG.E desc[UR14][R20.64], R63 ;  /* 0x0000003f14000986 */ /* 0x0003e2000c10190e */
[----:B------:R-:W-:Y:S01]  /*6010*/  IMAD.X R27, R14, 0x1, R23, P6 ;  /* 0x000000010e1b7824 */ /* 0x000fe200030e0617 */
[----:B------:R-:W-:-:S02]  /*6020*/  IADD3 R28, P0, R15, R24, RZ ;  /* 0x000000180f1c7210 */ /* 0x000fc40007f1e0ff */
        /* <DEDUP_REMOVED lines=46> */
[C---:B------:R-:W-:Y:S01]  /*6310*/  ISETP.GT.AND P0, PT, R11.reuse, 0x8, P0 ;  /* 0x000000080b00780c */ /* 0x040fe20000704270 */
[----:B------:R-:W-:Y:S01]  /*6320*/  IMAD.X R19, R16, 0x1, R23, P4 ;  /* 0x0000000110137824 */ /* 0x000fe200020e0617 */
[----:B------:R-:W-:Y:S01]  /*6330*/  @P5 STG.E desc[UR14][R28.64], R73 ;  /* 0x000000491c005986 */ /* 0x000fe2000c10190e */
[----:B------:R-:W-:-:S02]  /*6340*/  ISETP.GT.AND P4, PT, R11, RZ, P1 ;  /* 0x000000ff0b00720c */ /* 0x000fc40000f84270 */
[----:B-1----:R-:W-:Y:S01]  /*6350*/  IADD3 R20, P5, R17, R24, RZ ;  /* 0x0000001811147210 */ /* 0x002fe20007fbe0ff */
[----:B------:R1:W-:Y:S01]  /*6360*/  @P2 STG.E desc[UR14][R18.64], R33 ;  /* 0x0000002112002986 */ /* 0x0003e2000c10190e */
[----:B------:R-:W-:Y:S01]  /*6370*/  IADD3 R22, P6, R15, R26, RZ ;  /* 0x0000001a0f167210 */ /* 0x000fe20007fde0ff */
[-C--:B0-----:R-:W-:Y:S01]  /*6380*/  FMUL R31, R76, R9.reuse ;  /* 0x000000094c1f7220 */ /* 0x081fe20000400000 */
[----:B------:R-:W-:Y:S01]  /*6390*/  ISETP.GT.AND P2, PT, R13, 0x69, PT ;  /* 0x000000690d00780c */ /* 0x000fe20003f44270 */
[----:B------:R-:W-:Y:S01]  /*63a0*/  IMAD.X R21, R16, 0x1, R25, P5 ;  /* 0x0000000110157824 */ /* 0x000fe200028e0619 */
[C---:B------:R-:W-:Y:S01]  /*63b0*/  ISETP.GT.AND P1, PT, R11.reuse, 0x8, P1 ;  /* 0x000000080b00780c */ /* 0x040fe20000f24270 */
[----:B------:R-:W-:Y:S01]  /*63c0*/  IMAD.X R23, R14, 0x1, R27, P6 ;  /* 0x000000010e177824 */ /* 0x000fe200030e061b */
[----:B------:R-:W-:Y:S02]  /*63d0*/  ISETP.GT.AND P5, PT, R11, RZ, P2 ;  /* 0x000000ff0b00720c */ /* 0x000fe400017a4270 */
[----:B------:R0:W-:Y:S01]  /*63e0*/  @P0 STG.E desc[UR14][R20.64], R75 ;  /* 0x0000004b14000986 */ /* 0x0001e2000c10190e */
[----:B------:R-:W-:Y:S01]  /*63f0*/  IADD3 R24, P0, R15, R28, RZ ;  /* 0x0000001c0f187210 */ /* 0x000fe20007f1e0ff */
[----:B-1----:R-:W-:-:S02]  /*6400*/  FMUL R33, R78, R9 ;  /* 0x000000094e217220 */ /* 0x002fc40000400000 */
[----:B------:R1:W-:Y:S01]  /*6410*/  @P4 STG.E desc[UR14][R22.64], R31 ;  /* 0x0000001f16004986 */ /* 0x0003e2000c10190e */
[----:B------:R-:W-:Y:S01]  /*6420*/  IADD3 R18, P4, R17, R26, RZ ;  /* 0x0000001a11127210 */ /* 0x000fe20007f9e0ff */
[----:B------:R-:W-:Y:S01]  /*6430*/  IMAD.X R25, R14, 0x1, R29, P0 ;  /* 0x000000010e197824 */ /* 0x000fe200000e061d */
[----:B------:R-:W-:Y:S02]  /*6440*/  ISETP.GT.AND P0, PT, R13, 0x70, PT ;  /* 0x000000700d00780c */ /* 0x000fe40003f04270 */
[----:B------:R-:W-:Y:S01]  /*6450*/  ISETP.GT.AND P2, PT, R11, 0x8, P2 ;  /* 0x000000080b00780c */ /* 0x000fe20001744270 */
[C---:B------:R-:W-:Y:S01]  /*6460*/  IMAD.X R19, R16.reuse, 0x1, R27, P4 ;  /* 0x0000000110137824 */ /* 0x040fe200020e061b */
[----:B------:R-:W-:Y:S01]  /*6470*/  @P5 STG.E desc[UR14][R24.64], R77 ;  /* 0x0000004d18005986 */ /* 0x000fe2000c10190e */
[----:B0-----:R-:W-:Y:S02]  /*6480*/  IADD3 R20, P5, R17, R28, RZ ;  /* 0x0000001c11147210 */ /* 0x001fe40007fbe0ff */
[----:B------:R-:W-:Y:S01]  /*6490*/  ISETP.GT.AND P4, PT, R11, RZ, P0 ;  /* 0x000000ff0b00720c */ /* 0x000fe20000784270 */
[----:B------:R0:W-:Y:S01]  /*64a0*/  @P1 STG.E desc[UR14][R18.64], R33 ;  /* 0x0000002112001986 */ /* 0x0001e2000c10190e */
[----:B------:R-:W-:Y:S01]  /*64b0*/  ISETP.GT.AND P1, PT, R13, 0x71, PT ;  /* 0x000000710d00780c */ /* 0x000fe20003f24270 */
[----:B------:R-:W-:Y:S01]  /*64c0*/  IMAD.X R21, R16, 0x1, R29, P5 ;  /* 0x0000000110157824 */ /* 0x000fe200028e061d */
[----:B------:R-:W-:Y:S01]  /*64d0*/  IADD3 R26, P6, R15, R22, RZ ;  /* 0x000000160f1a7210 */ /* 0x000fe20007fde0ff */
[----:B-1----:R-:W-:Y:S01]  /*64e0*/  FMUL R31, R80, R9 ;  /* 0x00000009501f7220 */ /* 0x002fe20000400000 */
[----:B------:R-:W-:-:S02]  /*64f0*/  ISETP.GT.AND P5, PT, R11, RZ, P1 ;  /* 0x000000ff0b00720c */ /* 0x000fc40000fa4270 */
[----:B------:R1:W-:Y:S01]  /*6500*/  @P2 STG.E desc[UR14][R20.64], R79 ;  /* 0x0000004f14002986 */ /* 0x0003e2000c10190e */
[----:B------:R-:W-:Y:S01]  /*6510*/  IMAD.X R27, R14, 0x1, R23, P6 ;  /* 0x000000010e1b7824 */ /* 0x000fe200030e0617 */
[----:B------:R-:W-:Y:S02]  /*6520*/  ISETP.GT.AND P6, PT, R11, 0x8, P0 ;  /* 0x000000080b00780c */ /* 0x000fe400007c4270 */
[----:B------:R-:W-:Y:S01]  /*6530*/  IADD3 R28, P0, R15, R24, RZ ;  /* 0x000000180f1c7210 */ /* 0x000fe20007f1e0ff */
[----:B0-----:R-:W-:Y:S01]  /*6540*/  FMUL R33, R82, R9 ;  /* 0x0000000952217220 */ /* 0x001fe20000400000 */
[----:B------:R0:W-:Y:S01]  /*6550*/  @P4 STG.E desc[UR14][R26.64], R31 ;  /* 0x0000001f1a004986 */ /* 0x0001e2000c10190e */
[----:B------:R-:W-:Y:S02]  /*6560*/  IADD3 R18, P2, R17, R22, RZ ;  /* 0x0000001611127210 */ /* 0x000fe40007f5e0ff */
[----:B------:R-:W-:Y:S01]  /*6570*/  IMAD.X R29, R14, 0x1, R25, P0 ;  /* 0x000000010e1d7824 */ /* 0x000fe200000e0619 */
[----:B------:R-:W-:-:S02]  /*6580*/  ISETP.GT.AND P0, PT, R13, 0x78, PT ;  /* 0x000000780d00780c */ /* 0x000fc40003f04270 */
[----:B-1----:R-:W-:Y:S01]  /*6590*/  IADD3 R20, P4, R17, R24, RZ ;  /* 0x0000001811147210 */ /* 0x002fe20007f9e0ff */
[C---:B------:R-:W-:Y:S01]  /*65a0*/  IMAD.X R19, R16.reuse, 0x1, R23, P2 ;  /* 0x0000000110137824 */ /* 0x040fe200010e0617 */
[----:B------:R1:W-:Y:S01]  /*65b0*/  @P5 STG.E desc[UR14][R28.64], R81 ;  /* 0x000000511c005986 */ /* 0x0003e2000c10190e */
[-C--:B------:R-:W-:Y:S02]  /*65c0*/  IADD3 R22, P5, R15, R26.reuse, RZ ;  /* 0x0000001a0f167210 */ /* 0x080fe40007fbe0ff */
[----:B------:R-:W-:Y:S01]  /*65d0*/  IMAD.X R21, R16, 0x1, R25, P4 ;  /* 0x0000000110157824 */ /* 0x000fe200020e0619 */
[----:B0-----:R-:W-:Y:S01]  /*65e0*/  IADD3 R26, P4, R17, R26, RZ ;  /* 0x0000001a111a7210 */ /* 0x001fe20007f9e0ff */
[----:B------:R1:W-:Y:S01]  /*65f0*/  @P6 STG.E desc[UR14][R18.64], R33 ;  /* 0x0000002112006986 */ /* 0x0003e2000c10190e */
[----:B------:R-:W-:Y:S01]  /*6600*/  ISETP.GT.AND P2, PT, R13, 0x79, PT ;  /* 0x000000790d00780c */ /* 0x000fe20003f44270 */
[--C-:B------:R-:W-:Y:S01]  /*6610*/  IMAD.X R23, R14, 0x1, R27.reuse, P5 ;  /* 0x000000010e177824 */ /* 0x100fe200028e061b */
[C---:B------:R-:W-:Y:S01]  /*6620*/  ISETP.GT.AND P1, PT, R11.reuse, 0x8, P1 ;  /* 0x000000080b00780c */ /* 0x040fe20000f24270 */
[----:B------:R-:W-:Y:S01]  /*6630*/  IMAD.X R27, R16, 0x1, R27, P4 ;  /* 0x00000001101b7824 */ /* 0x000fe200020e061b */
[----:B------:R-:W-:Y:S01]  /*6640*/  ISETP.GT.AND P6, PT, R11, RZ, P0 ;  /* 0x000000ff0b00720c */ /* 0x000fe200007c4270 */
[----:B------:R-:W-:Y:S01]  /*6650*/  FMUL R13, R86, R9 ;  /* 0x00000009560d7220 */ /* 0x000fe20000400000 */
[----:B------:R-:W-:-:S02]  /*6660*/  IADD3 R24, P5, R15, R28, RZ ;  /* 0x0000001c0f187210 */ /* 0x000fc40007fbe0ff */
[C---:B------:R-:W-:Y:S02]  /*6670*/  ISETP.GT.AND P4, PT, R11.reuse, RZ, P2 ;  /* 0x000000ff0b00720c */ /* 0x040fe40001784270 */
[C---:B------:R-:W-:Y:S01]  /*6680*/  ISETP.GT.AND P0, PT, R11.reuse, 0x8, P0 ;  /* 0x000000080b00780c */ /* 0x040fe20000704270 */
[--C-:B------:R-:W-:Y:S01]  /*6690*/  IMAD.X R25, R14, 0x1, R29.reuse, P5 ;  /* 0x000000010e197824 */ /* 0x100fe200028e061d */
[----:B------:R-:W-:Y:S01]  /*66a0*/  ISETP.GT.AND P2, PT, R11, 0x8, P2 ;  /* 0x000000080b00780c */ /* 0x000fe20001744270 */
[----:B------:R-:W-:Y:S01]  /*66b0*/  FMUL R11, R84, R9 ;  /* 0x00000009540b7220 */ /* 0x000fe20000400000 */
[----:B------:R-:W-:Y:S01]  /*66c0*/  IADD3 R14, P5, R17, R28, RZ ;  /* 0x0000001c110e7210 */ /* 0x000fe20007fbe0ff */
[----:B------:R1:W-:Y:S04]  /*66d0*/  @P1 STG.E desc[UR14][R20.64], R83 ;  /* 0x0000005314001986 */ /* 0x0003e8000c10190e */
[----:B------:R-:W-:Y:S01]  /*66e0*/  IMAD.X R15, R16, 0x1, R29, P5 ;  /* 0x00000001100f7824 */ /* 0x000fe200028e061d */
[----:B------:R1:W-:Y:S04]  /*66f0*/  @P6 STG.E desc[UR14][R22.64], R11 ;  /* 0x0000000b16006986 */ /* 0x0003e8000c10190e */
[----:B------:R1:W-:Y:S04]  /*6700*/  @P4 STG.E desc[UR14][R24.64], R85 ;  /* 0x0000005518004986 */ /* 0x0003e8000c10190e */
[----:B------:R1:W-:Y:S04]  /*6710*/  @P0 STG.E desc[UR14][R26.64], R13 ;  /* 0x0000000d1a000986 */ /* 0x0003e8000c10190e */
[----:B------:R1:W-:Y:S02]  /*6720*/  @P2 STG.E desc[UR14][R14.64], R87 ;  /* 0x000000570e002986 */ /* 0x0003e4000c10190e */
.L_x_150:
[----:B------:R-:W-:Y:S05]  /*6730*/  BSYNC B0 ;  /* 0x0000000000007941 */ /* 0x000fea0003800000 */
.L_x_26:
[----:B------:R-:W-:Y:S01]  /*6740*/  ULDC UR8, c[0x0][0xc] ;  /* 0x0000030000087ab9 */ /* 0x000fe20000000800 */
[----:B------:R-:W-:Y:S01]  /*6750*/  ULDC UR9, c[0x0][0x10] ;  /* 0x0000040000097ab9 */ /* 0x000fe20000000800 */
[----:B-1----:R-:W1:Y:S01]  /*6760*/  LDC R11, c[0x0][0x14] ;  /* 0x00000500ff0b7b82 */ /* 0x002e620000000800 */
[----:B------:R-:W-:Y:S01]  /*6770*/  UIMAD.WIDE.U32 UR8, UR8, UR9, URZ ;  /* 0x00000009080872a5 */ /* 0x000fe2000f8e003f */
[----:B----4-:R-:W-:Y:S02]  /*6780*/  IMAD.MOV.U32 R20, RZ, RZ, -0x1 ;  /* 0xffffffffff147424 */ /* 0x010fe400078e00ff */
[----:B0-2---:R-:W-:-:S03]  /*6790*/  IMAD.MOV.U32 R14, RZ, RZ, -0x1 ;  /* 0xffffffffff0e7424 */ /* 0x005fc600078e00ff */
[----:B-1----:R-:W-:-:S04]  /*67a0*/  IMAD.WIDE.U32 R2, R11, UR8, R2 ;  /* 0x000000080b027c25 */ /* 0x002fc8000f8e0002 */
[----:B------:R-:W-:Y:S01]  /*67b0*/  IMAD R11, R11, UR9, RZ ;  /* 0x000000090b0b7c24 */ /* 0x000fe2000f8e02ff */
[----:B------:R-:W-:Y:S02]  /*67c0*/  ULDC.64 UR8, c[0x0][0x750] ;  /* 0x0001d40000087ab9 */ /* 0x000fe40000000a00 */
[----:B------:R-:W-:Y:S01]  /*67d0*/  ISETP.GE.U32.AND P0, PT, R2, UR8, PT ;  /* 0x0000000802007c0c */ /* 0x000fe2000bf06070 */
[--C-:B------:R-:W-:Y:S01]  /*67e0*/  IMAD.IADD R3, R3, 0x1, R11.reuse ;  /* 0x0000000103037824 */ /* 0x100fe200078e020b */
[----:B------:R-:W-:-:S04]  /*67f0*/  PRMT R11, RZ, 0x7610, R11 ;  /* 0x00007610ff0b7816 */ /* 0x000fc8000000000b */
[----:B------:R-:W-:-:S13]  /*6800*/  ISETP.GE.U32.AND.EX P0, PT, R3, UR9, PT, P0 ;  /* 0x0000000903007c0c */ /* 0x000fda000bf06100 */
[----:B------:R-:W-:Y:S05]  /*6810*/  @P0 BRA `(.L_x_151) ;  /* 0x0000000400640947 */ /* 0x000fea0003800000 */
[----:B---3--:R-:W0:Y:S01]  /*6820*/  S2R R24, SR_CTAID.X ;  /* 0x0000000000187919 */ /* 0x008e220000002500 */
[----:B------:R-:W1:Y:S01]  /*6830*/  LDC.64 R18, c[0x0][0x728] ;  /* 0x0001ca00ff127b82 */ /* 0x000e620000000a00 */
[----:B------:R-:W-:Y:S01]  /*6840*/  ULDC UR7, c[0x0][0x150] ;  /* 0x0000540000077ab9 */ /* 0x000fe20000000800 */
[----:B------:R-:W-:Y:S01]  /*6850*/  IMAD.MOV.U32 R16, RZ, RZ, R2 ;  /* 0x000000ffff107224 */ /* 0x000fe200078e0002 */
[----:B------:R-:W2:Y:S01]  /*6860*/  S2R R26, SR_CTAID.Y ;  /* 0x00000000001a7919 */ /* 0x000ea20000002600 */
[----:B------:R-:W-:-:S04]  /*6870*/  IMAD.MOV.U32 R17, RZ, RZ, R3 ;  /* 0x000000ffff117224 */ /* 0x000fc800078e0003 */
[----:B------:R-:W3:Y:S08]  /*6880*/  LDC R27, c[0x0][0x144] ;  /* 0x00005100ff1b7b82 */ /* 0x000ef00000000800 */
[----:B------:R-:W4:Y:S08]  /*6890*/  LDC R20, c[0x0][0x730] ;  /* 0x0001cc00ff147b82 */ /* 0x000f300000000800 */
[----:B------:R-:W2:Y:S01]  /*68a0*/  LDC.64 R22, c[0x0][0x720] ;  /* 0x0001c800ff167b82 */ /* 0x000ea20000000a00 */
[----:B-1----:R-:W-:-:S04]  /*68b0*/  ISETP.NE.U32.AND P0, PT, R18, RZ, PT ;  /* 0x000000ff1200720c */ /* 0x002fc80003f05070 */
[----:B------:R-:W-:Y:S02]  /*68c0*/  ISETP.NE.AND.EX P0, PT, R19, RZ, PT, P0 ;  /* 0x000000ff1300720c */ /* 0x000fe40003f05300 */
[----:B0-----:R-:W-:-:S05]  /*68d0*/  I2FP.F32.U32 R11, R24 ;  /* 0x00000018000b7245 */ /* 0x001fca0000201000 */
[----:B------:R-:W-:-:S04]  /*68e0*/  FMUL R11, R11, UR7 ;  /* 0x000000070b0b7c20 */ /* 0x000fc80008400000 */
[----:B------:R0:W1:Y:S02]  /*68f0*/  F2I.U32.TRUNC.NTZ R25, R11 ;  /* 0x0000000b00197305 */ /* 0x000064000020f000 */
[----:B---34-:R-:W-:Y:S05]  /*6900*/  @!P0 BRA `(.L_x_152) ;  /* 0x0000000000288947 */ /* 0x018fea0003800000 */
[----:B0-----:R-:W0:Y:S02]  /*6910*/  LDC R11, c[0x0][0x734] ;  /* 0x0001cd00ff0b7b82 */ /* 0x001e240000000800 */
        /* <DEDUP_REMOVED lines=9> */
.L_x_152:
[-CC-:B------:R-:W-:Y:S01]  /*69b0*/  SHF.R.U64 R21, R16, R20.reuse, R17.reuse ;  /* 0x0000001410157219 */ /* 0x180fe20000001211 */
[----:B------:R-:W3:Y:S01]  /*69c0*/  LDC.64 R32, c[0x0][0x740] ;  /* 0x0001d000ff207b82 */ /* 0x000ee20000000a00 */
[----:B0-----:R-:W-:Y:S01]  /*69d0*/  SHF.R.U32.HI R11, RZ, R20, R17 ;  /* 0x00000014ff0b7219 */ /* 0x001fe20000011611 */
[----:B-1----:R-:W-:Y:S01]  /*69e0*/  IMAD.MOV R25, RZ, RZ, -R25 ;  /* 0x000000ffff197224 */ /* 0x002fe200078e0a19 */
[----:B------:R-:W-:Y:S01]  /*69f0*/  IADD3 R15, P0, RZ, -R21, RZ ;  /* 0x80000015ff0f7210 */ /* 0x000fe20007f1e0ff */
[----:B------:R-:W-:Y:S02]  /*6a00*/  ULDC UR7, c[0x0][0x154] ;  /* 0x0000550000077ab9 */ /* 0x000fe40000000800 */
[----:B------:R-:W-:Y:S02]  /*6a10*/  IMAD R27, R27, R25, R24 ;  /* 0x000000191b1b7224 */ /* 0x000fe400078e0218 */
[----:B------:R-:W0:Y:S01]  /*6a20*/  LDC R16, c[0x0][0x718] ;  /* 0x0001c600ff107b82 */ /* 0x000e220000000800 */
[----:B------:R-:W-:-:S02]  /*6a30*/  IMAD.X R11, RZ, RZ, ~R11, P0 ;  /* 0x000000ffff0b7224 */ /* 0x000fc400000e0e0b */
[----:B--2---:R-:W-:-:S04]  /*6a40*/  IMAD.WIDE.U32 R12, R15, R22, R2 ;  /* 0x000000160f0c7225 */ /* 0x004fc800078e0002 */
[----:B------:R-:W-:Y:S01]  /*6a50*/  IMAD R14, R11, R22, RZ ;  /* 0x000000160b0e7224 */ /* 0x000fe200078e02ff */
[----:B------:R-:W1:Y:S03]  /*6a60*/  LDC R28, c[0x0][0x708] ;  /* 0x0001c200ff1c7b82 */ /* 0x000e660000000800 */
[----:B------:R-:W-:Y:S02]  /*6a70*/  IMAD R11, R15, R23, R14 ;  /* 0x000000170f0b7224 */ /* 0x000fe400078e020e */
[----:B------:R-:W-:Y:S02]  /*6a80*/  IMAD.MOV.U32 R15, RZ, RZ, 0x1 ;  /* 0x00000001ff0f7424 */ /* 0x000fe400078e00ff */
[----:B------:R-:W-:Y:S01]  /*6a90*/  IMAD.IADD R11, R13, 0x1, R11 ;  /* 0x000000010d0b7824 */ /* 0x000fe200078e020b */
[----:B------:R-:W2:Y:S01]  /*6aa0*/  LDC R30, c[0x0][0x758] ;  /* 0x0001d600ff1e7b82 */ /* 0x000ea20000000800 */
[----:B------:R-:W-:-:S02]  /*6ab0*/  I2FP.F32.U32 R13, R26 ;  /* 0x0000001a000d7245 */ /* 0x000fc40000201000 */
[----:B---3--:R-:W-:-:S03]  /*6ac0*/  ISETP.NE.U32.AND P0, PT, R32, RZ, PT ;  /* 0x000000ff2000720c */ /* 0x008fc60003f05070 */
[----:B------:R-:W-:Y:S01]  /*6ad0*/  FMUL R14, R13, UR7 ;  /* 0x000000070d0e7c20 */ /* 0x000fe20008400000 */
[----:B------:R-:W-:Y:S01]  /*6ae0*/  ISETP.NE.AND.EX P0, PT, R33, RZ, PT, P0 ;  /* 0x000000ff2100720c */ /* 0x000fe20003f05300 */
[----:B------:R-:W3:Y:S01]  /*6af0*/  LDC R25, c[0x0][0x148] ;  /* 0x00005200ff197b82 */ /* 0x000ee20000000800 */
[-CC-:B0-----:R-:W-:Y:S01]  /*6b00*/  SHF.R.U64 R20, R12, R16.reuse, R11.reuse ;  /* 0x000000100c147219 */ /* 0x181fe2000000120b */
[----:B------:R0:W4:Y:S01]  /*6b10*/  F2I.U32.TRUNC.NTZ R23, R14 ;  /* 0x0000000e00177305 */ /* 0x000122000020f000 */
[----:B------:R-:W-:Y:S01]  /*6b20*/  SHF.R.U32.HI R11, RZ, R16, R11 ;  /* 0x00000010ff0b7219 */ /* 0x000fe2000001160b */
[----:B------:R-:W-:-:S04]  /*6b30*/  IMAD.MOV.U32 R13, RZ, RZ, -0x1 ;  /* 0xffffffffff0d7424 */ /* 0x000fc800078e00ff */
[----:B------:R-:W0:Y:S01]  /*6b40*/  LDC R24, c[0x0][0x700] ;  /* 0x0001c000ff187b82 */ /* 0x000e220000000800 */
[-CC-:B-1----:R-:W-:Y:S02]  /*6b50*/  SHF.R.U64 R18, R20, R28.reuse, R11.reuse ;  /* 0x0000001c14127219 */ /* 0x182fe4000000120b */
[----:B------:R-:W-:-:S05]  /*6b60*/  SHF.R.U32.HI R11, RZ, R28, R11 ;  /* 0x0000001cff0b7219 */ /* 0x000fca000001160b */
[----:B------:R-:W1:Y:S01]  /*6b70*/  LDC R31, c[0x0][0x748] ;  /* 0x0001d200ff1f7b82 */ /* 0x000e620000000800 */
[-C--:B--2---:R-:W-:Y:S02]  /*6b80*/  SHF.L.U32 R12, R13, R30.reuse, RZ ;  /* 0x0000001e0d0c7219 */ /* 0x084fe400000006ff */
[-CC-:B------:R-:W-:Y:S02]  /*6b90*/  SHF.R.U64 R22, R18, R30.reuse, R11.reuse ;  /* 0x0000001e12167219 */ /* 0x180fe4000000120b */
[----:B------:R-:W-:Y:S02]  /*6ba0*/  SHF.R.U32.HI R13, RZ, R30, R11 ;  /* 0x0000001eff0d7219 */ /* 0x000fe4000001160b */
[----:B------:R-:W-:Y:S01]  /*6bb0*/  LOP3.LUT R29, RZ, R12, RZ, 0x33, !PT ;  /* 0x0000000cff1d7212 */ /* 0x000fe200078e33ff */
[----:B------:R-:W2:Y:S01]  /*6bc0*/  LDC R34, c[0x0][0x738] ;  /* 0x0001ce00ff227b82 */ /* 0x000ea20000000800 */
[----:B------:R-:W-:Y:S01]  /*6bd0*/  SHF.L.U32 R30, R15, R30, RZ ;  /* 0x0000001e0f1e7219 */ /* 0x000fe200000006ff */
[----:B------:R-:W-:-:S06]  /*6be0*/  IMAD.MOV.U32 R12, RZ, RZ, R22 ;  /* 0x000000ffff0c7224 */ /* 0x000fcc00078e0016 */
[----:B------:R-:W0:Y:S01]  /*6bf0*/  LDC R35, c[0x0][0x710] ;  /* 0x0001c400ff237b82 */ /* 0x000e220000000800 */
[----:B----4-:R-:W-:Y:S05]  /*6c00*/  @!P0 BRA `(.L_x_153) ;  /* 0x0000000000288947 */ /* 0x010fea0003800000 */
[----:B------:R-:W4:Y:S02]  /*6c10*/  LDC R11, c[0x0][0x74c] ;  /* 0x0001d300ff0b7b82 */ /* 0x000f240000000800 */
[----:B----4-:R-:W-:-:S05]  /*6c20*/  IADD3 R11, P0, R22, R11, RZ ;  /* 0x0000000b160b7210 */ /* 0x010fca0007f1e0ff */
[----:B------:R-:W-:-:S04]  /*6c30*/  IMAD.X R19, RZ, RZ, R13, P0 ;  /* 0x000000ffff137224 */ /* 0x000fc800000e060d */
[----:B------:R-:W-:-:S04]  /*6c40*/  IMAD.WIDE.U32 R12, R19, R32, RZ ;  /* 0x00000020130c7225 */ /* 0x000fc800078e00ff */
[----:B0-----:R-:W-:-:S04]  /*6c50*/  IMAD.WIDE.U32 R14, P0, R11, R33, R12 ;  /* 0x000000210b0e7225 */ /* 0x001fc8000780000c */
[----:B------:R-:W-:-:S04]  /*6c60*/  IMAD.WIDE.U32 R12, R11, R32, RZ ;  /* 0x000000200b0c7225 */ /* 0x000fc800078e00ff */
[----:B------:R-:W-:Y:S01]  /*6c70*/  IMAD.X R17, RZ, RZ, RZ, P0 ;  /* 0x000000ffff117224 */ /* 0x000fe200000e06ff */
[----:B------:R-:W-:Y:S01]  /*6c80*/  IADD3 RZ, P0, R13, R14, RZ ;  /* 0x0000000e0dff7210 */ /* 0x000fe20007f1e0ff */
[----:B------:R-:W-:-:S04]  /*6c90*/  IMAD.MOV.U32 R16, RZ, RZ, R15 ;  /* 0x000000ffff107224 */ /* 0x000fc800078e000f */
[----:B------:R-:W-:-:S08]  /*6ca0*/  IMAD.WIDE.U32.X R12, R19, R33, R16, P0 ;  /* 0x00000021130c7225 */ /* 0x000fd000000e0410 */
.L_x_153:
[----:B-1----:R-:W-:Y:S01]  /*6cb0*/  SHF.R.U64 R11, R12, R31, R13 ;  /* 0x0000001f0c0b7219 */ /* 0x002fe2000000120d */
[----:B0-----:R-:W-:Y:S01]  /*6cc0*/  VIADD R15, R24, 0xffffffff ;  /* 0xffffffff180f7836 */ /* 0x001fe20000000000 */
[----:B------:R-:W-:Y:S01]  /*6cd0*/  LOP3.LUT R12, R18, R29, RZ, 0xc0, !PT ;  /* 0x0000001d120c7212 */ /* 0x000fe200078ec0ff */
[----:B------:R-:W-:Y:S02]  /*6ce0*/  IMAD.MOV R23, RZ, RZ, -R23 ;  /* 0x000000ffff177224 */ /* 0x000fe400078e0a17 */
[----:B------:R-:W-:Y:S01]  /*6cf0*/  IMAD.MOV R13, RZ, RZ, -R11 ;  /* 0x000000ffff0d7224 */ /* 0x000fe200078e0a0b */
[----:B------:R-:W-:Y:S01]  /*6d00*/  LOP3.LUT R20, R20, R15, RZ, 0xc0, !PT ;  /* 0x0000000f14147212 */ /* 0x000fe200078ec0ff */
[----:B------:R-:W-:Y:S02]  /*6d10*/  IMAD R12, R30, R11, R12 ;  /* 0x0000000b1e0c7224 */ /* 0x000fe400078e020c */
[----:B---3--:R-:W-:Y:S02]  /*6d20*/  @P3 IMAD R27, R25, R23, R26 ;  /* 0x00000017191b3224 */ /* 0x008fe400078e021a */
[----:B--2---:R-:W-:-:S02]  /*6d30*/  IMAD R11, R13, R34, R22 ;  /* 0x000000220d0b7224 */ /* 0x004fc400078e0216 */
[----:B------:R-:W-:Y:S02]  /*6d40*/  IMAD R12, R12, R35, R27 ;  /* 0x000000230c0c7224 */ /* 0x000fe400078e021b */
[----:B------:R-:W-:Y:S02]  /*6d50*/  IMAD.MOV.U32 R14, RZ, RZ, 0x1 ;  /* 0x00000001ff0e7424 */ /* 0x000fe400078e00ff */
[----:B------:R-:W-:-:S03]  /*6d60*/  IMAD R13, R11, R24, R20 ;  /* 0x000000180b0d7224 */ /* 0x000fc600078e0214 */
[----:B------:R-:W-:Y:S01]  /*6d70*/  PRMT R11, R14, 0x7610, R11 ;  /* 0x000076100e0b7816 */ /* 0x000fe2000000000b */
[----:B------:R-:W-:Y:S01]  /*6d80*/  IMAD.MOV.U32 R14, RZ, RZ, R21 ;  /* 0x000000ffff0e7224 */ /* 0x000fe200078e0015 */
[----:B------:R-:W-:Y:S02]  /*6d90*/  SEL R20, R13, R12, !P3 ;  /* 0x0000000c0d147207 */ /* 0x000fe40005800000 */
[----:B------:R-:W-:-:S07]  /*6da0*/  SEL R12, R12, R13, !P3 ;  /* 0x0000000d0c0c7207 */ /* 0x000fce0005800000 */
.L_x_151:
[----:B------:R-:W-:Y:S01]  /*6db0*/  LOP3.LUT P0, RZ, R11, 0xff, RZ, 0xc0, !PT ;  /* 0x000000ff0bff7812 */ /* 0x000fe2000780c0ff */
[----:B------:R-:W-:-:S12]  /*6dc0*/  IMAD.MOV.U32 R16, RZ, RZ, R12 ;  /* 0x000000ffff107224 */ /* 0x000fd800078e000c */
[----:B------:R-:W-:Y:S05]  /*6dd0*/  @P0 BRA `(.L_x_154) ;  /* 0xffffffa400380947 */ /* 0x000fea000383ffff */
[----:B------:R-:W-:Y:S05]  /*6de0*/  EXIT ;  /* 0x000000000000794d */ /* 0x000fea0003800000 */
.L_x_8:
[----:B0-----:R-:W-:Y:S01]  /*6df0*/  ULDC.64 UR4, c[0x0][0x750] ;  /* 0x0001d40000047ab9 */ /* 0x001fe20000000a00 */
        /* <DEDUP_REMOVED lines=25> */
.L_x_156:
[----:B------:R-:W0:Y:S01]  /*6f90*/  LDC.64 R28, c[0x0][0x740] ;  /* 0x0001d000ff1c7b82 */ /* 0x000e220000000a00 */
[-CC-:B------:R-:W-:Y:S01]  /*6fa0*/  SHF.R.U64 R18, R16, R8.reuse, R17.reuse ;  /* 0x0000000810127219 */ /* 0x180fe20000001211 */
[----:B------:R-:W-:Y:S01]  /*6fb0*/  IMAD.MOV.U32 R27, RZ, RZ, 0x1 ;  /* 0x00000001ff1b7424 */ /* 0x000fe200078e00ff */
[----:B------:R-:W-:Y:S02]  /*6fc0*/  SHF.R.U32.HI R5, RZ, R8, R17 ;  /* 0x00000008ff057219 */ /* 0x000fe40000011611 */
[----:B------:R-:W-:-:S03]  /*6fd0*/  IADD3 R15, P0, RZ, -R18, RZ ;  /* 0x80000012ff0f7210 */ /* 0x000fc60007f1e0ff */
[----:B------:R-:W1:Y:S02]  /*6fe0*/  LDC R14, c[0x0][0x718] ;  /* 0x0001c600ff0e7b82 */ /* 0x000e640000000800 */
[----:B------:R-:W-:Y:S02]  /*6ff0*/  IMAD.X R5, RZ, RZ, ~R5, P0 ;  /* 0x000000ffff057224 */ /* 0x000fe400000e0e05 */
[----:B------:R-:W-:-:S04]  /*7000*/  IMAD.WIDE.U32 R6, R15, R24, R2 ;  /* 0x000000180f067225 */ /* 0x000fc800078e0002 */
[----:B------:R-:W2:Y:S01]  /*7010*/  LDC R16, c[0x0][0x708] ;  /* 0x0001c200ff107b82 */ /* 0x000ea20000000800 */
[----:B------:R-:W-:-:S04]  /*7020*/  IMAD R8, R5, R24, RZ ;  /* 0x0000001805087224 */ /* 0x000fc800078e02ff */
[----:B------:R-:W-:-:S03]  /*7030*/  IMAD R5, R15, R25, R8 ;  /* 0x000000190f057224 */ /* 0x000fc600078e0208 */
[----:B------:R-:W3:Y:S01]  /*7040*/  LDC R26, c[0x0][0x758] ;  /* 0x0001d600ff1a7b82 */ /* 0x000ee20000000800 */
[----:B------:R-:W-:Y:S01]  /*7050*/  IMAD.IADD R5, R7, 0x1, R5 ;  /* 0x0000000107057824 */ /* 0x000fe200078e0205 */
[----:B0-----:R-:W-:Y:S01]  /*7060*/  ISETP.NE.U32.AND P0, PT, R28, RZ, PT ;  /* 0x000000ff1c00720c */ /* 0x001fe20003f05070 */
[----:B------:R-:W-:-:S03]  /*7070*/  IMAD.MOV.U32 R7, RZ, RZ, -0x1 ;  /* 0xffffffffff077424 */ /* 0x000fc600078e00ff */
        /* <DEDUP_REMOVED lines=8> */
[-C--:B---3--:R-:W-:Y:S02]  /*7100*/  SHF.L.U32 R6, R7, R26.reuse, RZ ;  /* 0x0000001a07067219 */ /* 0x088fe400000006ff */
[--C-:B------:R-:W-:Y:S02]  /*7110*/  SHF.R.U64 R24, R20, R26, R5.reuse ;  /* 0x0000001a14187219 */ /* 0x100fe40000001205 */
[----:B------:R-:W-:Y:S02]  /*7120*/  LOP3.LUT R31, RZ, R6, RZ, 0x33, !PT ;  /* 0x00000006ff1f7212 */ /* 0x000fe400078e33ff */
[----:B------:R-:W-:Y:S01]  /*7130*/  SHF.R.U32.HI R7, RZ, R26, R5 ;  /* 0x0000001aff077219 */ /* 0x000fe20000011605 */
[----:B------:R-:W3:Y:S01]  /*7140*/  LDC R30, c[0x0][0x710] ;  /* 0x0001c400ff1e7b82 */ /* 0x000ee20000000800 */
[----:B------:R-:W-:Y:S01]  /*7150*/  IMAD.MOV.U32 R6, RZ, RZ, R24 ;  /* 0x000000ffff067224 */ /* 0x000fe200078e0018 */
[----:B------:R-:W-:Y:S06]  /*7160*/  @!P0 BRA `(.L_x_157) ;  /* 0x0000000000288947 */ /* 0x000fec0003800000 */
        /* <DEDUP_REMOVED lines=10> */
.L_x_157:
[----:B-1----:R-:W-:Y:S01]  /*7210*/  SHF.R.U64 R6, R6, R23, R7 ;  /* 0x0000001706067219 */ /* 0x002fe20000001207 */
[----:B0-----:R-:W-:Y:S01]  /*7220*/  VIADD R15, R21, 0xffffffff ;  /* 0xffffffff150f7836 */ /* 0x001fe20000000000 */
[----:B------:R-:W-:Y:S01]  /*7230*/  SHF.L.U32 R7, R27, R26, RZ ;  /* 0x0000001a1b077219 */ /* 0x000fe200000006ff */
[----:B------:R-:W-:Y:S01]  /*7240*/  @P3 IMAD R12, R13, R22, R10 ;  /* 0x000000160d0c3224 */ /* 0x000fe200078e020a */
[----:B------:R-:W-:Y:S01]  /*7250*/  LOP3.LUT R5, R20, R31, RZ, 0xc0, !PT ;  /* 0x0000001f14057212 */ /* 0x000fe200078ec0ff */
[----:B------:R-:W-:Y:S01]  /*7260*/  IMAD.MOV R11, RZ, RZ, -R6 ;  /* 0x000000ffff0b7224 */ /* 0x000fe200078e0a06 */
[----:B------:R-:W-:Y:S01]  /*7270*/  LOP3.LUT R8, R8, R15, RZ, 0xc0, !PT ;  /* 0x0000000f08087212 */ /* 0x000fe200078ec0ff */
[----:B------:R-:W-:Y:S02]  /*7280*/  IMAD.MOV.U32 R16, RZ, RZ, R18 ;  /* 0x000000ffff107224 */ /* 0x000fe400078e0012 */
[----:B------:R-:W-:Y:S02]  /*7290*/  IMAD R7, R7, R6, R5 ;  /* 0x0000000607077224 */ /* 0x000fe400078e0205 */
[----:B--2---:R-:W-:-:S02]  /*72a0*/  IMAD R5, R11, R25, R24 ;  /* 0x000000190b057224 */ /* 0x004fc400078e0218 */
[----:B---3--:R-:W-:Y:S02]  /*72b0*/  IMAD R6, R7, R30, R12 ;  /* 0x0000001e07067224 */ /* 0x008fe400078e020c */
[----:B------:R-:W-:Y:S02]  /*72c0*/  IMAD.MOV.U32 R7, RZ, RZ, 0x1 ;  /* 0x00000001ff077424 */ /* 0x000fe400078e00ff */
[----:B------:R-:W-:-:S03]  /*72d0*/  IMAD R11, R5, R21, R8 ;  /* 0x00000015050b7224 */ /* 0x000fc600078e0208 */
[----:B------:R-:W-:Y:S02]  /*72e0*/  PRMT R5, R7, 0x7610, R5 ;  /* 0x0000761007057816 */ /* 0x000fe40000000005 */
[----:B------:R-:W-:Y:S02]  /*72f0*/  SEL R7, R11, R6, !P3 ;  /* 0x000000060b077207 */ /* 0x000fe40005800000 */
[----:B------:R-:W-:-:S07]  /*7300*/  SEL R6, R6, R11, !P3 ;  /* 0x0000000b06067207 */ /* 0x000fce0005800000 */
.L_x_155:
[----:B------:R-:W-:-:S08]  /*7310*/  NOP ;  /* 0x0000000000007918 */ /* 0x000fd00000000000 */
[----:B------:R-:W0:-:S00]  /*7320*/  USETMAXREG.DEALLOC.CTAPOOL 0x28 ;  /* 0x00000028000079c8 */ /* 0x000e0000080e0500 */
[----:B0-----:R-:W-:-:S13]  /*7330*/  ISETP.NE.AND P0, PT, R9, RZ, PT ;  /* 0x000000ff0900720c */ /* 0x001fda0003f05270 */
[----:B------:R-:W-:Y:S05]  /*7340*/  @P0 EXIT ;  /* 0x000000000000094d */ /* 0x000fea0003800000 */
[----:B------:R-:W-:Y:S01]  /*7350*/  LOP3.LUT P0, RZ, R5, 0xff, RZ, 0xc0, !PT ;  /* 0x000000ff05ff7812 */ /* 0x000fe2000780c0ff */
[----:B------:R-:W-:Y:S02]  /*7360*/  IMAD.MOV.U32 R5, RZ, RZ, 0x1 ;  /* 0x00000001ff057424 */ /* 0x000fe400078e00ff */
[----:B------:R-:W-:-:S10]  /*7370*/  IMAD.MOV.U32 R17, RZ, RZ, RZ ;  /* 0x000000ffff117224 */ /* 0x000fd400078e00ff */
[----:B------:R-:W-:Y:S05]  /*7380*/  @!P0 BRA `(.L_x_158) ;  /* 0x0000000c006c8947 */ /* 0x000fea0003800000 */
[----:B------:R-:W0:Y:S01]  /*7390*/  LDC R5, c[0x0][0x28c] ;  /* 0x0000a300ff057b82 */ /* 0x000e220000000800 */
[----:B------:R-:W1:Y:S01]  /*73a0*/  S2R R11, SR_CgaCtaId ;  /* 0x00000000000b7919 */ /* 0x000e620000008800 */
[----:B------:R-:W-:Y:S01]  /*73b0*/  ULDC UR5, c[0x0][0x758] ;  /* 0x0001d60000057ab9 */ /* 0x000fe20000000800 */
[----:B------:R-:W-:Y:S01]  /*73c0*/  UMOV UR7, 0xffffffff ;  /* 0xffffffff00077882 */ /* 0x000fe20000000000 */
[----:B------:R-:W-:Y:S01]  /*73d0*/  ULDC UR6, c[0x0][0xc] ;  /* 0x0000030000067ab9 */ /* 0x000fe20000000800 */
[----:B------:R-:W-:Y:S01]  /*73e0*/  USHF.L.U32 UR9, UR7, UR5, URZ ;  /* 0x0000000507097299 */ /* 0x000fe2000800063f */
[----:B------:R-:W-:Y:S01]  /*73f0*/  BSSY B0, `(.L_x_158) ;  /* 0x00000d4000007945 */ /* 0x000fe20003800000 */
[----:B------:R-:W-:Y:S01]  /*7400*/  UMOV UR8, 0x1 ;  /* 0x0000000100087882 */ /* 0x000fe20000000000 */
[----:B------:R-:W-:Y:S01]  /*7410*/  ULDC UR7, c[0x0][0x10] ;  /* 0x0000040000077ab9 */ /* 0x000fe20000000800 */
[----:B------:R-:W-:Y:S01]  /*7420*/  USHF.L.U32 UR5, UR8, UR5, URZ ;  /* 0x0000000508057299 */ /* 0x000fe2000800063f */
[----:B------:R-:W-:Y:S01]  /*7430*/  IMAD.MOV.U32 R14, RZ, RZ, 0x1 ;  /* 0x00000001ff0e7424 */ /* 0x000fe200078e00ff */
[----:B------:R-:W-:Y:S01]  /*7440*/  UIMAD.WIDE.U32 UR6, UR6, UR7, URZ ;  /* 0x00000007060672a5 */ /* 0x000fe2000f8e003f */
[----:B------:R-:W-:Y:S01]  /*7450*/  LOP3.LUT R15, R4, 0x2, RZ, 0xfc, !PT ;  /* 0x00000002040f7812 */ /* 0x000fe200078efcff */
[----:B------:R-:W-:Y:S01]  /*7460*/  ULDC UR8, c[0x0][0x14] ;  /* 0x0000050000087ab9 */ /* 0x000fe20000000800 */
[----:B------:R-:W-:Y:S01]  /*7470*/  IMAD.MOV.U32 R17, RZ, RZ, RZ ;  /* 0x000000ffff117224 */ /* 0x000fe200078e00ff */
[----:B------:R-:W-:-:S02]  /*7480*/  UIMAD.WIDE.U32 UR30, UR6, UR8, URZ ;  /* 0x00000008061e72a5 */ /* 0x000fc4000f8e003f */
[----:B------:R-:W-:Y:S01]  /*7490*/  UIMAD UR13, UR7, UR8, URZ ;  /* 0x00000008070d72a4 */ /* 0x000fe2000f8e023f */
[----:B------:R-:W-:Y:S01]  /*74a0*/  ULDC UR4, c[0x0][0x700] ;  /* 0x0001c00000047ab9 */ /* 0x000fe20000000800 */
[----:B------:R-:W-:Y:S02]  /*74b0*/  ULOP3.LUT UR21, URZ, UR9, URZ, 0x33, !UPT ;  /* 0x000000093f157292 */ /* 0x000fe4000f8e333f */
[----:B------:R-:W-:Y:S01]  /*74c0*/  UIADD3 UR4, UR4, -0x1, URZ ;  /* 0xffffffff04047890 */ /* 0x000fe2000fffe03f */
[----:B0-----:R-:W-:Y:S01]  /*74d0*/  VIADD R5, R5, 0x3f ;  /* 0x0000003f05057836 */ /* 0x001fe20000000000 */
[----:B------:R-:W-:Y:S01]  /*74e0*/  UIADD3 UR13, UR31, UR13, URZ ;  /* 0x0000000d1f0d7290 */ /* 0x000fe2000fffe03f */
[----:B------:R-:W-:-:S03]  /*74f0*/  ULDC.64 UR32, c[0x0][0x198] ;  /* 0x0000660000207ab9 */ /* 0x000fc60000000a00 */
[----:B------:R-:W-:-:S04]  /*7500*/  SHF.R.S32.HI R8, RZ, 0x1f, R5 ;  /* 0x0000001fff087819 */ /* 0x000fc80000011405 */
[----:B------:R-:W-:Y:S01]  /*7510*/  LEA.HI R8, R8, R5, RZ, 0x6 ;  /* 0x0000000508087211 */ /* 0x000fe200078f30ff */
[C---:B-1----:R-:W-:Y:S02]  /*7520*/  IMAD.SHL.U32 R12, R11.reuse, 0x40, RZ ;  /* 0x000000400b0c7824 */ /* 0x042fe400078e00ff */
[----:B------:R-:W-:Y:S01]  /*7530*/  IMAD.MOV.U32 R5, RZ, RZ, 0x1 ;  /* 0x00000001ff057424 */ /* 0x000fe200078e00ff */
[----:B------:R-:W-:Y:S01]  /*7540*/  SHF.R.S32.HI R10, RZ, 0x6, R8 ;  /* 0x00000006ff0a7819 */ /* 0x000fe20000011408 */
[----:B------:R-:W-:Y:S01]  /*7550*/  IMAD.SHL.U32 R11, R11, 0x1000, RZ ;  /* 0x000010000b0b7824 */ /* 0x000fe200078e00ff */
[----:B------:R-:W-:-:S03]  /*7560*/  LOP3.LUT R12, R12, 0x40, RZ, 0xc0, !PT ;  /* 0x000000400c0c7812 */ /* 0x000fc600078ec0ff */
[----:B------:R-:W-:-:S07]  /*7570*/  VIADD R13, R10, 0x1 ;  /* 0x000000010a0d7836 */ /* 0x000fce0000000000 */
.L_x_169:
[----:B------:R-:W-:-:S03]  /*7580*/  UMOV UR6, 0xffffffff ;  /* 0xffffffff00067882 */ /* 0x000fc60000000000 */
[----:B------:R-:W-:Y:S05]  /*7590*/  BRA.DIV UR6, `(.L_x_159) ;  /* 0x0000001206747947 */ /* 0x000fea000b800000 */
[----:B------:R-:W-:-:S13]  /*75a0*/  ELECT P0, URZ, PT ;  /* 0x00000000003f782f */ /* 0x000fda0003800000 */
.L_x_185:
[----:B------:R-:W0:Y:S01]  /*75b0*/  LDC R8, c[0x0][0x28c] ;  /* 0x0000a300ff087b82 */ /* 0x000e220000000800 */
[----:B------:R-:W-:Y:S01]  /*75c0*/  BSSY B1, `(.L_x_160) ;  /* 0x0000045000017945 */ /* 0x000fe20003800000 */
[----:B0-----:R-:W-:-:S13]  /*75d0*/  ISETP.LT.OR P0, PT, R8, 0x1, !P0 ;  /* 0x000000010800780c */ /* 0x001fda0004701670 */
[----:B------:R-:W-:Y:S05]  /*75e0*/  @P0 BRA `(.L_x_161) ;  /* 0x0000000400080947 */ /* 0x000fea0003800000 */
[----:B------:R-:W-:Y:S01]  /*75f0*/  IMAD.SHL.U32 R19, R6, 0x80, RZ ;  /* 0x0000008006137824 */ /* 0x000fe200078e00ff */
[----:B------:R-:W-:Y:S01]  /*7600*/  CS2R R24, SRZ ;  /* 0x0000000000187805 */ /* 0x000fe2000001ff00 */
[----:B------:R-:W-:Y:S02]  /*7610*/  IMAD R20, R7, 0x80, R12 ;  /* 0x0000008007147824 */ /* 0x000fe400078e020c */
[----:B------:R-:W-:Y:S02]  /*7620*/  IMAD.MOV.U32 R23, RZ, RZ, RZ ;  /* 0x000000ffff177224 */ /* 0x000fe400078e00ff */
[----:B------:R-:W-:Y:S02]  /*7630*/  IMAD.MOV.U32 R6, RZ, RZ, R13 ;  /* 0x000000ffff067224 */ /* 0x000fe400078e000d */
[----:B------:R-:W-:Y:S02]  /*7640*/  IMAD.MOV.U32 R7, RZ, RZ, R5 ;  /* 0x000000ffff077224 */ /* 0x000fe400078e0005 */
[----:B------:R-:W-:-:S07]  /*7650*/  IMAD.MOV.U32 R8, RZ, RZ, R17 ;  /* 0x000000ffff087224 */ /* 0x000fce00078e0011 */
.L_x_164:
[----:B------:R-:W0:Y:S01]  /*7660*/  S2R R18, SR_CgaCtaId ;  /* 0x0000000000127919 */ /* 0x000e220000008800 */
[----:B------:R-:W-:Y:S02]  /*7670*/  MOV R9, 0x400 ;  /* 0x0000040000097802 */ /* 0x000fe40000000f00 */
[----:B------:R-:W-:Y:S02]  /*7680*/  LOP3.LUT P1, RZ, R0, 0x7f, RZ, 0xc0, !PT ;  /* 0x0000007f00ff7812 */ /* 0x000fe4000782c0ff */
[----:B0-----:R-:W-:Y:S02]  /*7690*/  LEA R21, R18, R9, 0x18 ;  /* 0x0000000912157211 */ /* 0x001fe400078ec0ff */
[----:B------:R-:W-:-:S09]  /*76a0*/  SHF.L.U32 R9, R7, 0x1f, RZ ;  /* 0x0000001f07097819 */ /* 0x000fd200000006ff */
[----:B------:R-:W0:Y:S01]  /*76b0*/  @!P1 LDC R18, c[0x0][0x640] ;  /* 0x00019000ff129b82 */ /* 0x000e220000000800 */
[----:B------:R-:W-:-:S04]  /*76c0*/  IMAD R22, R8, 0x8, R21 ;  /* 0x0000000808167824 */ /* 0x000fc800078e0215 */
[----:B------:R-:W1:Y:S02]  /*76d0*/  SYNCS.PHASECHK.TRANS64.TRYWAIT P0, [R22+URZ+0x48], R9 ;  /* 0x00004809160075a7 */ /* 0x000e64000800017f */
[----:B-1----:R-:W-:Y:S05]  /*76e0*/  @!P0 BRA `(.L_x_162) ;  /* 0x0000001000408947 */ /* 0x002fea0003800000 */
.L_x_186:
[----:B-1----:R-:W-:Y:S01]  /*76f0*/  PRMT R9, R15, 0x9910, RZ ;  /* 0x000099100f097816 */ /* 0x002fe200000000ff */
[----:B0-----:R0:W-:Y:S03]  /*7700*/  @!P1 SYNCS.ARRIVE.TRANS64 RZ, [R22+URZ], R18 ;  /* 0x0000001216ff99a7 */ /* 0x0011e6000800003f */
[----:B------:R-:W-:-:S13]  /*7710*/  ISETP.NE.AND P0, PT, R9, 0x2, PT ;  /* 0x000000020900780c */ /* 0x000fda0003f05270 */
[----:B0-----:R-:W-:Y:S05]  /*7720*/  @P0 BRA `(.L_x_163) ;  /* 0x0000000000040947 */ /* 0x001fea0003800000 */
[----:B------:R-:W-:Y:S01]  /*7730*/  BPT.TRAP 0x1 ;  /* 0x000000040000795c */ /* 0x000fe20000300000 */
.L_x_163:
[----:B------:R-:W-:Y:S01]  /*7740*/  IMAD.SHL.U32 R18, R8, 0x2000, RZ ;  /* 0x0000200008127824 */ /* 0x000fe200078e00ff */
[----:B------:R-:W-:Y:S01]  /*7750*/  R2UR UR25, R22 ;  /* 0x00000000161972ca */ /* 0x000fe200000e0000 */
[----:B------:R-:W-:Y:S01]  /*7760*/  IMAD R26, R8, 0x400, R21 ;  /* 0x00000400081a7824 */ /* 0x000fe200078e0215 */
[----:B------:R-:W-:Y:S01]  /*7770*/  R2UR UR28, R16 ;  /* 0x00000000101c72ca */ /* 0x000fe200000e0000 */
[----:B------:R-:W-:Y:S01]  /*7780*/  VIADD R6, R6, 0xffffffff ;  /* 0xffffffff06067836 */ /* 0x000fe20000000000 */
[----:B------:R-:W-:Y:S01]  /*7790*/  LOP3.LUT R9, R18, 0x1000, R11, 0xf8, !PT ;  /* 0x0000100012097812 */ /* 0x000fe200078ef80b */
[----:B------:R-:W-:Y:S01]  /*77a0*/  UIADD3 UR6, UP0, UR32, 0xf0, URZ ;  /* 0x000000f020067890 */ /* 0x000fe2000ff1e03f */
[----:B------:R-:W-:Y:S01]  /*77b0*/  R2UR UR16, R26 ;  /* 0x000000001a1072ca */ /* 0x000fe200000e0000 */
[----:B------:R-:W-:Y:S01]  /*77c0*/  UIADD3 UR14, UP1, UR32, 0x1f0, URZ ;  /* 0x000001f0200e7890 */ /* 0x000fe2000ff3e03f */
[----:B------:R-:W-:Y:S01]  /*77d0*/  IADD3 R18, R21, 0x180, R18 ;  /* 0x0000018015127810 */ /* 0x000fe20007ffe012 */
[----:B------:R-:W-:Y:S01]  /*77e0*/  IMAD R9, R9, 0x2, R21 ;  /* 0x0000000209097824 */ /* 0x000fe200078e0215 */
[----:B------:R-:W-:Y:S01]  /*77f0*/  R2UR UR27, R19 ;  /* 0x00000000131b72ca */ /* 0x000fe200000e0000 */
[----:B------:R-:W-:Y:S01]  /*7800*/  UIADD3 UR34, UP2, UR32, 0x2f0, URZ ;  /* 0x000002f020227890 */ /* 0x000fe2000ff5e03f */
[----:B------:R-:W-:Y:S01]  /*7810*/  R2UR UR24, R18 ;  /* 0x00000000121872ca */ /* 0x000fe200000e0000 */
[----:B------:R-:W-:Y:S01]  /*7820*/  UIADD3.X UR7, URZ, UR33, URZ, UP0, !UPT ;  /* 0x000000213f077290 */ /* 0x000fe200087fe43f */
[----:B------:R-:W-:Y:S01]  /*7830*/  R2UR UR8, R9 ;  /* 0x00000000090872ca */ /* 0x000fe200000e0000 */
[----:B------:R-:W-:Y:S01]  /*7840*/  UIADD3.X UR15, URZ, UR33, URZ, UP1, !UPT ;  /* 0x000000213f0f7290 */ /* 0x000fe20008ffe43f */
[----:B------:R-:W-:Y:S01]  /*7850*/  R2UR UR26, R24 ;  /* 0x00000000181a72ca */ /* 0x000fe200000e0000 */
[----:B------:R-:W-:Y:S01]  /*7860*/  VIADD R8, R8, 0x1 ;  /* 0x0000000108087836 */ /* 0x000fe20000000000 */
[----:B------:R-:W-:Y:S01]  /*7870*/  R2UR UR19, R25 ;  /* 0x00000000191372ca */ /* 0x000fe200000e0000 */
[----:B------:R-:W-:Y:S01]  /*7880*/  UIADD3 UR16, UR16, 0x36180, URZ ;  /* 0x0003618010107890 */ /* 0x000fe2000fffe03f */
[----:B------:R-:W-:Y:S01]  /*7890*/  R2UR UR10, R23 ;  /* 0x00000000170a72ca */ /* 0x000fe200000e0000 */
[----:B------:R-:W-:Y:S01]  /*78a0*/  UIADD3.X UR35, URZ, UR33, URZ, UP2, !UPT ;  /* 0x000000213f237290 */ /* 0x000fe200097fe43f */
[----:B------:R-:W-:Y:S01]  /*78b0*/  R2UR UR11, R20 ;  /* 0x00000000140b72ca */ /* 0x000fe200000e0000 */
[----:B------:R-:W-:Y:S01]  /*78c0*/  UMOV UR22, 0x0 ;  /* 0x0000000000167882 */ /* 0x000fe20000000000 */
[----:B------:R-:W-:Y:S01]  /*78d0*/  ISETP.GT.AND P1, PT, R6, 0x1, PT ;  /* 0x000000010600780c */ /* 0x000fe20003f24270 */
[----:B------:R-:W-:Y:S01]  /*78e0*/  UMOV UR23, 0x10000000 ;  /* 0x1000000000177882 */ /* 0x000fe20000000000 */
[----:B------:R-:W-:Y:S01]  /*78f0*/  ISETP.NE.AND P0, PT, R8, 0x9, PT ;  /* 0x000000090800780c */ /* 0x000fe20003f05270 */
[----:B------:R-:W-:Y:S01]  /*7900*/  UIADD3 UR8, UR8, 0x12180, URZ ;  /* 0x0001218008087890 */ /* 0x000fe2000fffe03f */
[----:B------:R-:W-:Y:S01]  /*7910*/  VIADD R25, R25, 0x1 ;  /* 0x0000000119197836 */ /* 0x000fe20000000000 */
[----:B------:R-:W-:Y:S01]  /*7920*/  UMOV UR17, UR25 ;  /* 0x0000001900117c82 */ /* 0x000fe20008000000 */
[----:B------:R-:W-:Y:S01]  /*7930*/  UMOV UR20, UR28 ;  /* 0x0000001c00147c82 */ /* 0x000fe20008000000 */
[----:B------:R-:W-:Y:S01]  /*7940*/  UMOV UR18, UR27 ;  /* 0x0000001b00127c82 */ /* 0x000fe20008000000 */
[----:B------:R0:W-:Y:S01]  /*7950*/  UTMALDG.3D [UR24], [UR6], desc[UR22] ;  /* 0x00001618060075b4 */ /* 0x0001e20008011000 */
[----:B------:R-:W-:Y:S01]  /*7960*/  UMOV UR29, 0x30000 ;  /* 0x00030000001d7882 */ /* 0x000fe20000000000 */
[----:B------:R-:W-:Y:S01]  /*7970*/  UMOV UR9, UR25 ;  /* 0x0000001900097c82 */ /* 0x000fe20008000000 */
[----:B------:R-:W-:Y:S01]  /*7980*/  UMOV UR12, UR28 ;  /* 0x0000001c000c7c82 */ /* 0x000fe20008000000 */
[----:B------:R-:W-:Y:S01]  /*7990*/  SEL R18, RZ, 0x1, P0 ;  /* 0x00000001ff127807 */ /* 0x000fe20000000000 */
[----:B------:R-:W-:Y:S01]  /*79a0*/  VIADD R24, R24, 0x20 ;  /* 0x0000002018187836 */ /* 0x000fe20000000000 */
[----:B------:R-:W-:Y:S01]  /*79b0*/  SEL R8, R8, RZ, P0 ;  /* 0x000000ff08087207 */ /* 0x000fe20000000000 */
[----:B------:R-:W-:Y:S01]  /*79c0*/  VIADD R23, R23, 0x40 ;  /* 0x0000004017177836 */ /* 0x000fe20000000000 */
[----:B------:R0:W-:Y:S01]  /*79d0*/  UTMALDG.3D [UR16], [UR14], desc[UR22] ;  /* 0x000016100e0075b4 */ /* 0x0001e20008011000 */
[----:B------:R-:W-:Y:S01]  /*79e0*/  LOP3.LUT R7, R7, R18, RZ, 0x3c, !PT ;  /* 0x0000001207077212 */ /* 0x000fe200078e3cff */
[----:B------:R0:W-:Y:S02]  /*79f0*/  UTMALDG.3D.MULTICAST [UR8], [UR34], UR29, desc[UR22] ;  /* 0x00001608220073b4 */ /* 0x0001e4000801181d */
[----:B0-----:R-:W-:Y:S05]  /*7a00*/  @P1 BRA `(.L_x_164) ;  /* 0xfffffffc00141947 */ /* 0x001fea000383ffff */
.L_x_161:
[----:B------:R-:W-:Y:S05]  /*7a10*/  BSYNC B1 ;  /* 0x0000000000017941 */ /* 0x000fea0003800000 */
.L_x_160:
[----:B------:R-:W-:Y:S01]  /*7a20*/  LOP3.LUT P1, RZ, R14, 0xff, RZ, 0xc0, !PT ;  /* 0x000000ff0eff7812 */ /* 0x000fe2000782c0ff */
[C---:B------:R-:W-:Y:S01]  /*7a30*/  IMAD.IADD R17, R10.reuse, 0x1, R17 ;  /* 0x000000010a117824 */ /* 0x040fe200078e0211 */
[----:B------:R-:W-:Y:S01]  /*7a40*/  ULDC.64 UR6, c[0x0][0x750] ;  /* 0x0001d40000067ab9 */ /* 0x000fe20000000a00 */
[C---:B------:R-:W-:Y:S01]  /*7a50*/  ISETP.GE.U32.AND P2, PT, R10.reuse, 0x9, PT ;  /* 0x000000090a00780c */ /* 0x040fe20003f46070 */
[----:B------:R-:W-:Y:S01]  /*7a60*/  BSSY B1, `(.L_x_165) ;  /* 0x000006a000017945 */ /* 0x000fe20003800000 */
[----:B------:R-:W-:Y:S01]  /*7a70*/  IMAD.MOV.U32 R16, RZ, RZ, -0x1 ;  /* 0xffffffffff107424 */ /* 0x000fe200078e00ff */
[----:B------:R-:W-:Y:S02]  /*7a80*/  ISETP.GT.U32.AND P0, PT, R17, 0x8, PT ;  /* 0x000000081100780c */ /* 0x000fe40003f04070 */
[----:B------:R-:W-:Y:S02]  /*7a90*/  PRMT R14, RZ, 0x7610, R14 ;  /* 0x00007610ff0e7816 */ /* 0x000fe4000000000e */
[----:B------:R-:W-:-:S03]  /*7aa0*/  ISETP.LT.U32.AND P0, PT, R10, 0x9, P0 ;  /* 0x000000090a00780c */ /* 0x000fc60000701070 */
[----:B------:R-:W0:Y:S01]  /*7ab0*/  @P1 S2R R7, SR_CgaCtaId ;  /* 0x0000000000071919 */ /* 0x000e220000008800 */
[----:B------:R-:W-:-:S04]  /*7ac0*/  @P1 MOV R6, 0x400 ;  /* 0x0000040000061802 */ /* 0x000fc80000000f00 */
[----:B0-----:R-:W-:Y:S01]  /*7ad0*/  @P1 LEA R8, R7, R6, 0x18 ;  /* 0x0000000607081211 */ /* 0x001fe200078ec0ff */
[----:B------:R-:W-:Y:S01]  /*7ae0*/  IMAD.WIDE.U32 R6, R17, 0x38e38e39, RZ ;  /* 0x38e38e3911067825 */ /* 0x000fe200078e00ff */
[----:B------:R-:W-:Y:S02]  /*7af0*/  SEL R6, RZ, 0x1, !P0 ;  /* 0x00000001ff067807 */ /* 0x000fe40004000000 */
[----:B------:R0:W-:Y:S01]  /*7b00*/  @P1 SYNCS.ARRIVE.TRANS64.A1T0 RZ, [R8+URZ+0xa8], RZ ;  /* 0x0000a8ff08ff19a7 */ /* 0x0001e2000810003f */
[----:B------:R-:W-:Y:S02]  /*7b10*/  IADD3 R2, P1, R2, UR30, RZ ;  /* 0x0000001e02027c10 */ /* 0x000fe4000ff3e0ff */
[----:B------:R-:W-:Y:S01]  /*7b20*/  LOP3.LUT R5, R5, R6, RZ, 0x3c, !PT ;  /* 0x0000000605057212 */ /* 0x000fe200078e3cff */
[----:B------:R-:W-:Y:S01]  /*7b30*/  IMAD.MOV.U32 R6, RZ, RZ, -0x1 ;  /* 0xffffffffff067424 */ /* 0x000fe200078e00ff */
[----:B------:R-:W-:Y:S02]  /*7b40*/  IADD3.X R3, R3, UR13, RZ, P1, !PT ;  /* 0x0000000d03037c10 */ /* 0x000fe40008ffe4ff */
[----:B------:R-:W-:-:S02]  /*7b50*/  ISETP.GE.U32.AND P0, PT, R2, UR6, PT ;  /* 0x0000000602007c0c */ /* 0x000fc4000bf06070 */
[----:B0-----:R-:W-:Y:S01]  /*7b60*/  SHF.R.U32.HI R8, RZ, 0x1, R7 ;  /* 0x00000001ff087819 */ /* 0x001fe20000011607 */
[----:B------:R-:W-:Y:S01]  /*7b70*/  IMAD.MOV.U32 R7, RZ, RZ, -0x1 ;  /* 0xffffffffff077424 */ /* 0x000fe200078e00ff */
[----:B------:R-:W-:Y:S02]  /*7b80*/  ISETP.GE.U32.AND.EX P0, PT, R3, UR7, PT, P0 ;  /* 0x0000000703007c0c */ /* 0x000fe4000bf06100 */
[--C-:B------:R-:W-:Y:S01]  /*7b90*/  @P2 LOP3.LUT R5, R5, 0x1, R8.reuse, 0x78, !PT ;  /* 0x0000000105052812 */ /* 0x100fe200078e7808 */
[----:B------:R-:W-:Y:S01]  /*7ba0*/  IMAD R17, R8, -0x9, R17 ;  /* 0xfffffff708117824 */ /* 0x000fe200078e0211 */
[----:B------:R-:W-:-:S09]  /*7bb0*/  PRMT R8, RZ, 0x7610, R8 ;  /* 0x00007610ff087816 */ /* 0x000fd20000000008 */
[----:B------:R-:W-:Y:S05]  /*7bc0*/  @P0 BRA `(.L_x_166) ;  /* 0x00000004004c0947 */ /* 0x000fea0003800000 */
[----:B------:R-:W0:Y:S01]  /*7bd0*/  S2R R18, SR_CTAID.X ;  /* 0x0000000000127919 */ /* 0x000e220000002500 */
[----:B------:R-:W-:Y:S01]  /*7be0*/  ULDC.64 UR6, c[0x0][0x728] ;  /* 0x0001ca0000067ab9 */ /* 0x000fe20000000a00 */
[----:B------:R-:W-:Y:S01]  /*7bf0*/  ULDC UR9, c[0x0][0x730] ;  /* 0x0001cc0000097ab9 */ /* 0x000fe20000000800 */
[----:B------:R-:W-:Y:S01]  /*7c00*/  ISETP.NE.U32.AND P0, PT, RZ, UR6, PT ;  /* 0x00000006ff007c0c */ /* 0x000fe2000bf05070 */
[----:B------:R-:W1:Y:S01]  /*7c10*/  S2R R19, SR_CTAID.Y ;  /* 0x0000000000137919 */ /* 0x000e620000002600 */
[----:B------:R-:W-:Y:S01]  /*7c20*/  ULDC UR10, c[0x0][0x150] ;  /* 0x00005400000a7ab9 */ /* 0x000fe20000000800 */
[----:B------:R-:W-:Y:S01]  /*7c30*/  IMAD.MOV.U32 R6, RZ, RZ, R2 ;  /* 0x000000ffff067224 */ /* 0x000fe200078e0002 */
[----:B------:R-:W-:Y:S01]  /*7c40*/  ISETP.NE.AND.EX P0, PT, RZ, UR7, PT, P0 ;  /* 0x00000007ff007c0c */ /* 0x000fe2000bf05300 */
[----:B------:R-:W-:Y:S01]  /*7c50*/  IMAD.MOV.U32 R7, RZ, RZ, R3 ;  /* 0x000000ffff077224 */ /* 0x000fe200078e0003 */
[----:B0-----:R-:W-:-:S11]  /*7c60*/  I2FP.F32.U32 R20, R18 ;  /* 0x0000001200147245 */ /* 0x001fd60000201000 */
[----:B------:R-:W-:Y:S05]  /*7c70*/  @!P0 BRA `(.L_x_167) ;  /* 0x0000000000288947 */ /* 0x000fea0003800000 */
[----:B------:R-:W-:Y:S02]  /*7c80*/  ULDC UR8, c[0x0][0x734] ;  /* 0x0001cd0000087ab9 */ /* 0x000fe40000000800 */
[----:B------:R-:W-:-:S05]  /*7c90*/  IADD3 R7, P0, R2, UR8, RZ ;  /* 0x0000000802077c10 */ /* 0x000fca000ff1e0ff */
[----:B------:R-:W-:-:S04]  /*7ca0*/  IMAD.X R21, RZ, RZ, R3, P0 ;  /* 0x000000ffff157224 */ /* 0x000fc800000e0603 */
[----:B------:R-:W-:-:S04]  /*7cb0*/  IMAD.WIDE.U32 R8, R21, UR6, RZ ;  /* 0x0000000615087c25 */ /* 0x000fc8000f8e00ff */
[----:B------:R-:W-:-:S04]  /*7cc0*/  IMAD.WIDE.U32 R8, P0, R7, UR7, R8 ;  /* 0x0000000707087c25 */ /* 0x000fc8000f800008 */
[----:B------:R-:W-:-:S04]  /*7cd0*/  IMAD.WIDE.U32 R6, R7, UR6, RZ ;  /* 0x0000000607067c25 */ /* 0x000fc8000f8e00ff */
[----:B------:R-:W-:Y:S01]  /*7ce0*/  IMAD.MOV.U32 R6, RZ, RZ, R9 ;  /* 0x000000ffff067224 */ /* 0x000fe200078e0009 */
[----:B------:R-:W-:Y:S01]  /*7cf0*/  IADD3 RZ, P1, R7, R8, RZ ;  /* 0x0000000807ff7210 */ /* 0x000fe20007f3e0ff */
[----:B------:R-:W-:-:S04]  /*7d00*/  IMAD.X R7, RZ, RZ, RZ, P0 ;  /* 0x000000ffff077224 */ /* 0x000fc800000e06ff */
[----:B------:R-:W-:-:S08]  /*7d10*/  IMAD.WIDE.U32.X R6, R21, UR7, R6, P1 ;  /* 0x0000000715067c25 */ /* 0x000fd000088e0406 */
.L_x_167:
[--C-:B------:R-:W-:Y:S01]  /*7d20*/  SHF.R.U64 R16, R6, UR9, R7.reuse ;  /* 0x0000000906107c19 */ /* 0x100fe20008001207 */
[----:B------:R-:W-:Y:S01]  /*7d30*/  FMUL R20, R20, UR10 ;  /* 0x0000000a14147c20 */ /* 0x000fe20008400000 */
[----:B------:R-:W0:Y:S01]  /*7d40*/  LDC R21, c[0x0][0x144] ;  /* 0x00005100ff157b82 */ /* 0x000e220000000800 */
[----:B-1----:R-:W-:Y:S01]  /*7d50*/  I2FP.F32.U32 R8, R19 ;  /* 0x0000001300087245 */ /* 0x002fe20000201000 */
[----:B------:R-:W-:Y:S01]  /*7d60*/  ULDC UR8, c[0x0][0x154] ;  /* 0x0000550000087ab9 */ /* 0x000fe20000000800 */
[----:B------:R-:W-:Y:S01]  /*7d70*/  SHF.R.U32.HI R6, RZ, UR9, R7 ;  /* 0x00000009ff067c19 */ /* 0x000fe20008011607 */
[----:B------:R-:W-:Y:S01]  /*7d80*/  ULDC.64 UR6, c[0x0][0x720] ;  /* 0x0001c80000067ab9 */ /* 0x000fe20000000a00 */
[----:B------:R-:W-:Y:S01]  /*7d90*/  IADD3 R7, P0, RZ, -R16, RZ ;  /* 0x80000010ff077210 */ /* 0x000fe20007f1e0ff */
[----:B------:R-:W1:Y:S01]  /*7da0*/  F2I.U32.TRUNC.NTZ R20, R20 ;  /* 0x0000001400147305 */ /* 0x000e62000020f000 */
[----:B------:R-:W-:Y:S01]  /*7db0*/  FMUL R8, R8, UR8 ;  /* 0x0000000808087c20 */ /* 0x000fe20008400000 */
[----:B------:R-:W2:Y:S01]  /*7dc0*/  LDC R22, c[0x0][0x148] ;  /* 0x00005200ff167b82 */ /* 0x000ea20000000800 */
[----:B------:R-:W-:Y:S01]  /*7dd0*/  ULDC.64 UR8, c[0x0][0x740] ;  /* 0x0001d00000087ab9 */ /* 0x000fe20000000a00 */
[----:B------:R-:W-:Y:S01]  /*7de0*/  IMAD.X R6, RZ, RZ, ~R6, P0 ;  /* 0x000000ffff067224 */ /* 0x000fe200000e0e06 */
[----:B------:R-:W-:-:S03]  /*7df0*/  ISETP.NE.U32.AND P0, PT, RZ, UR8, PT ;  /* 0x00000008ff007c0c */ /* 0x000fc6000bf05070 */
[----:B------:R-:W-:Y:S01]  /*7e00*/  IMAD R6, R6, UR6, RZ ;  /* 0x0000000606067c24 */ /* 0x000fe2000f8e02ff */
[----:B------:R-:W3:Y:S01]  /*7e10*/  F2I.U32.TRUNC.NTZ R8, R8 ;  /* 0x0000000800087305 */ /* 0x000ee2000020f000 */
[----:B------:R-:W-:Y:S02]  /*7e20*/  ISETP.NE.AND.EX P0, PT, RZ, UR9, PT, P0 ;  /* 0x00000009ff007c0c */ /* 0x000fe4000bf05300 */
[C---:B------:R-:W-:Y:S02]  /*7e30*/  IMAD R9, R7.reuse, UR7, R6 ;  /* 0x0000000707097c24 */ /* 0x040fe4000f8e0206 */
[----:B------:R-:W-:Y:S01]  /*7e40*/  IMAD.WIDE.U32 R6, R7, UR6, R2 ;  /* 0x0000000607067c25 */ /* 0x000fe2000f8e0002 */
[----:B------:R-:W-:-:S03]  /*7e50*/  ULDC UR6, c[0x0][0x718] ;  /* 0x0001c60000067ab9 */ /* 0x000fc60000000800 */
[----:B-1----:R-:W-:Y:S02]  /*7e60*/  IMAD.MOV R20, RZ, RZ, -R20 ;  /* 0x000000ffff147224 */ /* 0x002fe400078e0a14 */
[----:B------:R-:W-:Y:S02]  /*7e70*/  IMAD.IADD R7, R7, 0x1, R9 ;  /* 0x0000000107077824 */ /* 0x000fe400078e0209 */
[----:B0-----:R-:W-:-:S03]  /*7e80*/  IMAD R18, R21, R20, R18 ;  /* 0x0000001415127224 */ /* 0x001fc600078e0212 */
[--C-:B------:R-:W-:Y:S01]  /*7e90*/  SHF.R.U64 R20, R6, UR6, R7.reuse ;  /* 0x0000000606147c19 */ /* 0x100fe20008001207 */
[----:B---3--:R-:W-:Y:S01]  /*7ea0*/  IMAD.MOV R6, RZ, RZ, -R8 ;  /* 0x000000ffff067224 */ /* 0x008fe200078e0a08 */
[----:B------:R-:W-:Y:S01]  /*7eb0*/  SHF.R.U32.HI R7, RZ, UR6, R7 ;  /* 0x00000006ff077c19 */ /* 0x000fe20008011607 */
[----:B------:R-:W-:Y:S02]  /*7ec0*/  ULDC UR6, c[0x0][0x708] ;  /* 0x0001c20000067ab9 */ /* 0x000fe40000000800 */
[----:B--2---:R-:W-:Y:S01]  /*7ed0*/  @P3 IMAD R18, R22, R6, R19 ;  /* 0x0000000616123224 */ /* 0x004fe200078e0213 */
[--C-:B------:R-:W-:Y:S02]  /*7ee0*/  SHF.R.U64 R22, R20, UR6, R7.reuse ;  /* 0x0000000614167c19 */ /* 0x100fe40008001207 */
[----:B------:R-:W-:Y:S01]  /*7ef0*/  SHF.R.U32.HI R7, RZ, UR6, R7 ;  /* 0x00000006ff077c19 */ /* 0x000fe20008011607 */
[----:B------:R-:W-:-:S03]  /*7f00*/  ULDC UR6, c[0x0][0x758] ;  /* 0x0001d60000067ab9 */ /* 0x000fc60000000800 */
[--C-:B------:R-:W-:Y:S02]  /*7f10*/  SHF.R.U64 R19, R22, UR6, R7.reuse ;  /* 0x0000000616137c19 */ /* 0x100fe40008001207 */
[----:B------:R-:W-:-:S03]  /*7f20*/  SHF.R.U32.HI R21, RZ, UR6, R7 ;  /* 0x00000006ff157c19 */ /* 0x000fc60008011607 */
[----:B------:R-:W-:Y:S02]  /*7f30*/  IMAD.MOV.U32 R8, RZ, RZ, R19 ;  /* 0x000000ffff087224 */ /* 0x000fe400078e0013 */
[----:B------:R-:W-:Y:S01]  /*7f40*/  IMAD.MOV.U32 R7, RZ, RZ, R21 ;  /* 0x000000ffff077224 */ /* 0x000fe200078e0015 */
[----:B------:R-:W-:Y:S06]  /*7f50*/  @!P0 BRA `(.L_x_168) ;  /* 0x00000000002c8947 */ /* 0x000fec0003800000 */
        /* <DEDUP_REMOVED lines=9> */
[----:B------:R-:W-:-:S04]  /*7ff0*/  IMAD.WIDE.U32.X R6, R21, UR9, R6, P1 ;  /* 0x0000000915067c25 */ /* 0x000fc800088e0406 */
[----:B------:R-:W-:-:S07]  /*8000*/  IMAD.MOV.U32 R8, RZ, RZ, R6 ;  /* 0x000000ffff087224 */ /* 0x000fce00078e0006 */
.L_x_168:
[----:B------:R-:W-:Y:S01]  /*8010*/  ULDC UR6, c[0x0][0x748] ;  /* 0x0001d20000067ab9 */ /* 0x000fe20000000800 */
[----:B------:R-:W-:Y:S01]  /*8020*/  LOP3.LUT R6, R22, UR21, RZ, 0xc0, !PT ;  /* 0x0000001516067c12 */ /* 0x000fe2000f8ec0ff */
[----:B------:R-:W-:Y:S01]  /*8030*/  ULDC UR7, c[0x0][0x710] ;  /* 0x0001c40000077ab9 */ /* 0x000fe20000000800 */
[----:B------:R-:W-:Y:S01]  /*8040*/  SHF.R.U64 R7, R8, UR6, R7 ;  /* 0x0000000608077c19 */ /* 0x000fe20008001207 */
[----:B------:R-:W-:Y:S01]  /*8050*/  ULDC UR6, c[0x0][0x738] ;  /* 0x0001ce0000067ab9 */ /* 0x000fe20000000800 */
[----:B------:R-:W-:-:S03]  /*8060*/  LOP3.LUT R20, R20, UR4, RZ, 0xc0, !PT ;  /* 0x0000000414147c12 */ /* 0x000fc6000f8ec0ff */
[----:B------:R-:W-:Y:S02]  /*8070*/  IMAD.MOV R8, RZ, RZ, -R7 ;  /* 0x000000ffff087224 */ /* 0x000fe400078e0a07 */
[----:B------:R-:W-:Y:S02]  /*8080*/  IMAD R7, R7, UR5, R6 ;  /* 0x0000000507077c24 */ /* 0x000fe4000f8e0206 */
[----:B------:R-:W-:Y:S01]  /*8090*/  IMAD R19, R8, UR6, R19 ;  /* 0x0000000608137c24 */ /* 0x000fe2000f8e0213 */
[----:B------:R-:W-:Y:S01]  /*80a0*/  ULDC UR6, c[0x0][0x700] ;  /* 0x0001c00000067ab9 */ /* 0x000fe20000000800 */
[----:B------:R-:W-:Y:S02]  /*80b0*/  IMAD R18, R7, UR7, R18 ;  /* 0x0000000707127c24 */ /* 0x000fe4000f8e0212 */
[----:B------:R-:W-:Y:S02]  /*80c0*/  IMAD R19, R19, UR6, R20 ;  /* 0x0000000613137c24 */ /* 0x000fe4000f8e0214 */
[----:B------:R-:W-:-:S03]  /*80d0*/  IMAD.MOV.U32 R8, RZ, RZ, 0x1 ;  /* 0x00000001ff087424 */ /* 0x000fc600078e00ff */
[----:B------:R-:W-:Y:S02]  /*80e0*/  SEL R7, R19, R18, !P3 ;  /* 0x0000001213077207 */ /* 0x000fe40005800000 */
[----:B------:R-:W-:-:S07]  /*80f0*/  SEL R6, R18, R19, !P3 ;  /* 0x0000001312067207 */ /* 0x000fce0005800000 */
.L_x_166:
[----:B------:R-:W-:Y:S05]  /*8100*/  BSYNC B1 ;  /* 0x0000000000017941 */ /* 0x000fea0003800000 */
.L_x_165:
[----:B------:R-:W-:-:S13]  /*8110*/  LOP3.LUT P0, RZ, R8, 0xff, RZ, 0xc0, !PT ;  /* 0x000000ff08ff7812 */ /* 0x000fda000780c0ff */
[----:B------:R-:W-:Y:S05]  /*8120*/  @P0 BRA `(.L_x_169) ;  /* 0xfffffff400140947 */ /* 0x000fea000383ffff */
[----:B------:R-:W-:Y:S05]  /*8130*/  BSYNC B0 ;  /* 0x0000000000007941 */ /* 0x000fea0003800000 */
.L_x_158:
[----:B------:R-:W-:-:S03]  /*8140*/  UMOV UR6, 0xffffffff ;  /* 0xffffffff00067882 */ /* 0x000fc60000000000 */
[----:B------:R-:W-:Y:S05]  /*8150*/  BRA.DIV UR6, `(.L_x_170) ;  /* 0x0000000606b87947 */ /* 0x000fea000b800000 */
[----:B------:R-:W-:-:S13]  /*8160*/  ELECT P0, URZ, PT ;  /* 0x00000000003f782f */ /* 0x000fda0003800000 */
.L_x_189:
[----:B------:R-:W-:Y:S04]  /*8170*/  BSSY B0, `(.L_x_171) ;  /* 0x0000058000007945 */ /* 0x000fe80003800000 */
[----:B------:R-:W-:Y:S05]  /*8180*/  @!P0 BRA `(.L_x_172) ;  /* 0x0000000400588947 */ /* 0x000fea0003800000 */
[----:B------:R-:W-:-:S04]  /*8190*/  LOP3.LUT R4, R4, 0x2, RZ, 0xfc, !PT ;  /* 0x0000000204047812 */ /* 0x000fc800078efcff */
[----:B------:R-:W-:-:S13]  /*81a0*/  ISETP.NE.AND P0, PT, R4, 0x3, PT ;  /* 0x000000030400780c */ /* 0x000fda0003f05270 */
[----:B------:R-:W-:Y:S05]  /*81b0*/  @!P0 BRA `(.L_x_173) ;  /* 0x0000000000048947 */ /* 0x000fea0003800000 */
[----:B------:R-:W-:Y:S01]  /*81c0*/  BPT.TRAP 0x1 ;  /* 0x000000040000795c */ /* 0x000fe20000300000 */
.L_x_173:
[----:B------:R-:W0:Y:S01]  /*81d0*/  S2R R3, SR_CgaCtaId ;  /* 0x0000000000037919 */ /* 0x000e220000008800 */
[----:B------:R-:W-:-:S04]  /*81e0*/  MOV R0, 0x400 ;  /* 0x0000040000007802 */ /* 0x000fc80000000f00 */
[----:B0-----:R-:W-:Y:S02]  /*81f0*/  LEA R0, R3, R0, 0x18 ;  /* 0x0000000003007211 */ /* 0x001fe400078ec0ff */
[----:B------:R-:W-:-:S03]  /*8200*/  SHF.L.U32 R3, R5, 0x1f, RZ ;  /* 0x0000001f05037819 */ /* 0x000fc600000006ff */
[----:B------:R-:W-:-:S04]  /*8210*/  VIADD R0, R0, 0x48 ;  /* 0x0000004800007836 */ /* 0x000fc80000000000 */
[C---:B------:R-:W-:Y:S02]  /*8220*/  IMAD R6, R17.reuse, 0x8, R0 ;  /* 0x0000000811067824 */ /* 0x040fe400078e0200 */
[----:B------:R-:W-:Y:S02]  /*8230*/  VIADD R17, R17, 0x1 ;  /* 0x0000000111117836 */ /* 0x000fe40000000000 */
[----:B------:R-:W0:Y:S03]  /*8240*/  SYNCS.PHASECHK.TRANS64.TRYWAIT P0, [R6+URZ], R3 ;  /* 0x00000003060075a7 */ /* 0x000e26000800017f */
[----:B------:R-:W-:-:S04]  /*8250*/  ISETP.NE.AND P1, PT, R17, 0x9, PT ;  /* 0x000000091100780c */ /* 0x000fc80003f25270 */
[----:B------:R-:W-:Y:S02]  /*8260*/  SEL R2, RZ, 0x1, P1 ;  /* 0x00000001ff027807 */ /* 0x000fe40000800000 */
[----:B------:R-:W-:Y:S02]  /*8270*/  SEL R17, R17, RZ, P1 ;  /* 0x000000ff11117207 */ /* 0x000fe40000800000 */
[----:B------:R-:W-:-:S03]  /*8280*/  LOP3.LUT R8, R5, R2, RZ, 0x3c, !PT ;  /* 0x0000000205087212 */ /* 0x000fc600078e3cff */
[----:B------:R-:W-:Y:S01]  /*8290*/  IMAD R7, R17, 0x8, R0 ;  /* 0x0000000811077824 */ /* 0x000fe200078e0200 */
[----:B------:R-:W-:Y:S01]  /*82a0*/  SHF.L.U32 R4, R8, 0x1f, RZ ;  /* 0x0000001f08047819 */ /* 0x000fe200000006ff */
[----:B0-----:R-:W-:Y:S06]  /*82b0*/  @!P0 BRA `(.L_x_174) ;  /* 0x0000000400808947 */ /* 0x001fec0003800000 */
.L_x_190:
[----:B------:R-:W1:Y:S01]  /*82c0*/  SYNCS.PHASECHK.TRANS64.TRYWAIT P0, [R7+URZ], R4 ;  /* 0x00000004070075a7 */ /* 0x000e62000800017f */
[----:B------:R-:W-:-:S05]  /*82d0*/  VIADD R2, R17, 0x1 ;  /* 0x0000000111027836 */ /* 0x000fca0000000000 */
[----:B------:R-:W-:-:S04]  /*82e0*/  ISETP.NE.AND P1, PT, R2, 0x9, PT ;  /* 0x000000090200780c */ /* 0x000fc80003f25270 */
[----:B0-----:R-:W-:Y:S02]  /*82f0*/  SEL R3, RZ, 0x1, P1 ;  /* 0x00000001ff037807 */ /* 0x001fe40000800000 */
[----:B------:R-:W-:Y:S02]  /*8300*/  SEL R9, R2, RZ, P1 ;  /* 0x000000ff02097207 */ /* 0x000fe40000800000 */
[----:B------:R-:W-:-:S03]  /*8310*/  LOP3.LUT R8, R8, R3, RZ, 0x3c, !PT ;  /* 0x0000000308087212 */ /* 0x000fc600078e3cff */
[----:B------:R-:W-:Y:S01]  /*8320*/  IMAD R6, R9, 0x8, R0 ;  /* 0x0000000809067824 */ /* 0x000fe200078e0200 */
[----:B------:R-:W-:Y:S01]  /*8330*/  SHF.L.U32 R5, R8, 0x1f, RZ ;  /* 0x0000001f08057819 */ /* 0x000fe200000006ff */
[----:B-1----:R-:W-:Y:S06]  /*8340*/  @!P0 BRA `(.L_x_175) ;  /* 0x0000000400708947 */ /* 0x002fec0003800000 */
.L_x_191:
[----:B------:R-:W1:Y:S01]  /*8350*/  SYNCS.PHASECHK.TRANS64.TRYWAIT P0, [R6+URZ], R5 ;  /* 0x00000005060075a7 */ /* 0x000e62000800017f */
[----:B------:R-:W-:-:S05]  /*8360*/  VIADD R2, R9, 0x1 ;  /* 0x0000000109027836 */ /* 0x000fca0000000000 */
[----:B------:R-:W-:-:S04]  /*8370*/  ISETP.NE.AND P1, PT, R2, 0x9, PT ;  /* 0x000000090200780c */ /* 0x000fc80003f25270 */
[----:B------:R-:W-:Y:S02]  /*8380*/  SEL R3, RZ, 0x1, P1 ;  /* 0x00000001ff037807 */ /* 0x000fe40000800000 */
[----:B0-----:R-:W-:Y:S02]  /*8390*/  SEL R7, R2, RZ, P1 ;  /* 0x000000ff02077207 */ /* 0x001fe40000800000 */
[----:B------:R-:W-:-:S03]  /*83a0*/  LOP3.LUT R8, R8, R3, RZ, 0x3c, !PT ;  /* 0x0000000308087212 */ /* 0x000fc600078e3cff */
[----:B------:R-:W-:Y:S01]  /*83b0*/  IMAD R9, R7, 0x8, R0 ;  /* 0x0000000807097824 */ /* 0x000fe200078e0200 */
[----:B------:R-:W-:Y:S01]  /*83c0*/  SHF.L.U32 R4, R8, 0x1f, RZ ;  /* 0x0000001f08047819 */ /* 0x000fe200000006ff */
[----:B-1----:R-:W-:Y:S06]  /*83d0*/  @!P0 BRA `(.L_x_176) ;  /* 0x0000000400608947 */ /* 0x002fec0003800000 */
.L_x_192:
[----:B------:R-:W1:Y:S01]  /*83e0*/  SYNCS.PHASECHK.TRANS64.TRYWAIT P0, [R9+URZ], R4 ;  /* 0x00000004090075a7 */ /* 0x000e62000800017f */
[----:B------:R-:W-:-:S05]  /*83f0*/  VIADD R2, R7, 0x1 ;  /* 0x0000000107027836 */ /* 0x000fca0000000000 */
[----:B------:R-:W-:-:S04]  /*8400*/  ISETP.NE.AND P1, PT, R2, 0x9, PT ;  /* 0x000000090200780c */ /* 0x000fc80003f25270 */
[----:B------:R-:W-:Y:S02]  /*8410*/  SEL R3, RZ, 0x1, P1 ;  /* 0x00000001ff037807 */ /* 0x000fe40000800000 */
[----:B------:R-:W-:Y:S02]  /*8420*/  SEL R7, R2, RZ, P1 ;  /* 0x000000ff02077207 */ /* 0x000fe40000800000 */
[----:B------:R-:W-:-:S03]  /*8430*/  LOP3.LUT R8, R8, R3, RZ, 0x3c, !PT ;  /* 0x0000000308087212 */ /* 0x000fc600078e3cff */
[----:B0-----:R-:W-:Y:S01]  /*8440*/  IMAD R6, R7, 0x8, R0 ;  /* 0x0000000807067824 */ /* 0x001fe200078e0200 */
[----:B------:R-:W-:Y:S01]  /*8450*/  SHF.L.U32 R5, R8, 0x1f, RZ ;  /* 0x0000001f08057819 */ /* 0x000fe200000006ff */
[----:B-1----:R-:W-:Y:S06]  /*8460*/  @!P0 BRA `(.L_x_177) ;  /* 0x0000000400508947 */ /* 0x002fec0003800000 */
.L_x_193:
        /* <DEDUP_REMOVED lines=9> */
.L_x_194:
[----:B------:R-:W1:Y:S01]  /*8500*/  SYNCS.PHASECHK.TRANS64.TRYWAIT P0, [R9+URZ], R4 ;  /* 0x00000004090075a7 */ /* 0x000e62000800017f */
[----:B------:R-:W-:-:S05]  /*8510*/  VIADD R2, R7, 0x1 ;  /* 0x0000000107027836 */ /* 0x000fca0000000000 */
[----:B------:R-:W-:-:S04]  /*8520*/  ISETP.NE.AND P1, PT, R2, 0x9, PT ;  /* 0x000000090200780c */ /* 0x000fc80003f25270 */
[----:B------:R-:W-:Y:S02]  /*8530*/  SEL R3, RZ, 0x1, P1 ;  /* 0x00000001ff037807 */ /* 0x000fe40000800000 */
[----:B------:R-:W-:Y:S02]  /*8540*/  SEL R7, R2, RZ, P1 ;  /* 0x000000ff02077207 */ /* 0x000fe40000800000 */
[----:B------:R-:W-:-:S03]  /*8550*/  LOP3.LUT R8, R8, R3, RZ, 0x3c, !PT ;  /* 0x0000000308087212 */ /* 0x000fc600078e3cff */
[----:B------:R-:W-:Y:S01]  /*8560*/  IMAD R10, R7, 0x8, R0 ;  /* 0x00000008070a7824 */ /* 0x000fe200078e0200 */
[----:B0-----:R-:W-:Y:S01]  /*8570*/  SHF.L.U32 R5, R8, 0x1f, RZ ;  /* 0x0000001f08057819 */ /* 0x001fe200000006ff */
[----:B-1----:R-:W-:Y:S06]  /*8580*/  @!P0 BRA `(.L_x_179) ;  /* 0x0000000400308947 */ /* 0x002fec0003800000 */
.L_x_195:
[----:B------:R-:W1:Y:S01]  /*8590*/  SYNCS.PHASECHK.TRANS64.TRYWAIT P0, [R10+URZ], R5 ;  /* 0x000000050a0075a7 */ /* 0x000e62000800017f */
[----:B------:R-:W-:-:S05]  /*85a0*/  VIADD R2, R7, 0x1 ;  /* 0x0000000107027836 */ /* 0x000fca0000000000 */
[----:B------:R-:W-:-:S04]  /*85b0*/  ISETP.NE.AND P1, PT, R2, 0x9, PT ;  /* 0x000000090200780c */ /* 0x000fc80003f25270 */
[----:B------:R-:W-:Y:S02]  /*85c0*/  SEL R3, RZ, 0x1, P1 ;  /* 0x00000001ff037807 */ /* 0x000fe40000800000 */
[----:B------:R-:W-:Y:S02]  /*85d0*/  SEL R7, R2, RZ, P1 ;  /* 0x000000ff02077207 */ /* 0x000fe40000800000 */
[----:B0-----:R-:W-:-:S03]  /*85e0*/  LOP3.LUT R9, R8, R3, RZ, 0x3c, !PT ;  /* 0x0000000308097212 */ /* 0x001fc600078e3cff */
[----:B------:R-:W-:Y:S01]  /*85f0*/  IMAD R11, R7, 0x8, R0 ;  /* 0x00000008070b7824 */ /* 0x000fe200078e0200 */
[----:B------:R-:W-:Y:S01]  /*8600*/  SHF.L.U32 R6, R9, 0x1f, RZ ;  /* 0x0000001f09067819 */ /* 0x000fe200000006ff */
[----:B-1----:R-:W-:Y:S06]  /*8610*/  @!P0 BRA `(.L_x_180) ;  /* 0x0000000400208947 */ /* 0x002fec0003800000 */
.L_x_196:
[----:B------:R-:W1:Y:S01]  /*8620*/  SYNCS.PHASECHK.TRANS64.TRYWAIT P0, [R11+URZ], R6 ;  /* 0x000000060b0075a7 */ /* 0x000e62000800017f */
[----:B------:R-:W-:-:S05]  /*8630*/  VIADD R2, R7, 0x1 ;  /* 0x0000000107027836 */ /* 0x000fca0000000000 */
[----:B------:R-:W-:-:S04]  /*8640*/  ISETP.NE.AND P1, PT, R2, 0x9, PT ;  /* 0x000000090200780c */ /* 0x000fc80003f25270 */
[----:B------:R-:W-:Y:S02]  /*8650*/  SEL R4, RZ, 0x1, P1 ;  /* 0x00000001ff047807 */ /* 0x000fe40000800000 */
[----:B------:R-:W-:Y:S02]  /*8660*/  SEL R3, R2, RZ, P1 ;  /* 0x000000ff02037207 */ /* 0x000fe40000800000 */
[----:B------:R-:W-:Y:S01]  /*8670*/  LOP3.LUT R4, R9, R4, RZ, 0x3c, !PT ;  /* 0x0000000409047212 */ /* 0x000fe200078e3cff */
[----:B-1----:R-:W-:Y:S06]  /*8680*/  @!P0 BRA `(.L_x_181) ;  /* 0x0000000400188947 */ /* 0x002fec0003800000 */
.L_x_197:
[----:B------:R-:W-:Y:S01]  /*8690*/  IMAD R3, R3, 0x8, R0 ;  /* 0x0000000803037824 */ /* 0x000fe200078e0200 */
[----:B------:R-:W-:-:S07]  /*86a0*/  SHF.L.U32 R0, R4, 0x1f, RZ ;  /* 0x0000001f04007819 */ /* 0x000fce00000006ff */
.L_x_182:
[----:B--2---:R2:W3:Y:S02]  /*86b0*/  SYNCS.PHASECHK.TRANS64.TRYWAIT P0, [R3+URZ], R0 ;  /* 0x00000000030075a7 */ /* 0x0044e4000800017f */
[----:B---3--:R-:W-:Y:S05]  /*86c0*/  @!P0 NANOSLEEP.SYNCS 0x989680 ;  /* 0x009896800000895d */ /* 0x008fea0003900000 */
[----:B------:R-:W3:Y:S02]  /*86d0*/  @!P0 SYNCS.PHASECHK.TRANS64 P0, [R3+URZ], R0 ;  /* 0x00000000030085a7 */ /* 0x000ee4000800007f */
[----:B---3--:R-:W-:Y:S05]  /*86e0*/  @!P0 BRA `(.L_x_182) ;  /* 0xfffffffc00f08947 */ /* 0x008fea000383ffff */
.L_x_172:
[----:B------:R-:W-:Y:S05]  /*86f0*/  BSYNC B0 ;  /* 0x0000000000007941 */ /* 0x000fea0003800000 */
.L_x_171:
[----:B------:R-:W-:Y:S05]  /*8700*/  EXIT ;  /* 0x000000000000794d */ /* 0x000fea0003800000 */
.L_x_22:
[----:B-1----:R-:W-:-:S04]  /*8710*/  IMAD.U32 R18, RZ, RZ, UR8 ;  /* 0x00000008ff127e24 */ /* 0x002fc8000f8e00ff */
[----:B------:R1:W4:Y:S03]  /*8720*/  SYNCS.PHASECHK.TRANS64.TRYWAIT P0, [R18+URZ], R15 ;  /* 0x0000000f120075a7 */ /* 0x000326000800017f */
[----:B----4-:R-:W-:Y:S05]  /*8730*/  @!P0 NANOSLEEP.SYNCS 0x989680 ;  /* 0x009896800000895d */ /* 0x010fea0003900000 */
[----:B------:R-:W4:Y:S02]  /*8740*/  @!P0 SYNCS.PHASECHK.TRANS64 P0, [R18+URZ], R15 ;  /* 0x0000000f120085a7 */ /* 0x000f24000800007f */
[----:B----4-:R-:W-:Y:S05]  /*8750*/  @!P0 BRA `(.L_x_22) ;  /* 0xfffffffc00ec8947 */ /* 0x010fea000383ffff */
[----:B------:R-:W-:Y:S05]  /*8760*/  BRA `(.L_x_21) ;  /* 0xffffff8c00f87947 */ /* 0x000fea000383ffff */
.L_x_159:
[----:B------:R-:W-:Y:S01]  /*8770*/  BSSY B1, `(.L_x_183) ;  /* 0x0000006000017945 */ /* 0x000fe20003800000 */
[----:B------:R-:W-:-:S07]  /*8780*/  IMAD.MOV.U32 R8, RZ, RZ, -0x1 ;  /* 0xffffffffff087424 */ /* 0x000fce00078e00ff */
[----:B------:R-:W-:Y:S05]  /*8790*/  WARPSYNC.COLLECTIVE R8, `(.L_x_184) ;  /* 0x00000000080c7348 */ /* 0x000fea0003c00000 */
[----:B------:R-:W-:Y:S02]  /*87a0*/  ELECT P0, UR62, PT ;  /* 0x00000000003e782f */ /* 0x000fe40003800000 */
[----:B------:R-:W-:Y:S01]  /*87b0*/  MOV R8, UR62 ;  /* 0x0000003e00087c02 */ /* 0x000fe20008000f00 */
[----:B------:R-:W-:Y:S10]  /*87c0*/  ENDCOLLECTIVE ;  /* 0x000000000000791b */ /* 0x000ff40003800000 */
.L_x_184:
[----:B------:R-:W-:Y:S05]  /*87d0*/  BSYNC B1 ;  /* 0x0000000000017941 */ /* 0x000fea0003800000 */
.L_x_183:
[----:B------:R-:W-:Y:S05]  /*87e0*/  BRA `(.L_x_185) ;  /* 0xffffffec00707947 */ /* 0x000fea000383ffff */
.L_x_162:
[----:B-1----:R1:W2:Y:S02]  /*87f0*/  SYNCS.PHASECHK.TRANS64.TRYWAIT P0, [R22+URZ+0x48], R9 ;  /* 0x00004809160075a7 */ /* 0x0022a4000800017f */
[----:B--2---:R-:W-:Y:S05]  /*8800*/  @!P0 NANOSLEEP.SYNCS 0x989680 ;  /* 0x009896800000895d */ /* 0x004fea0003900000 */
[----:B------:R-:W2:Y:S02]  /*8810*/  @!P0 SYNCS.PHASECHK.TRANS64 P0, [R22+URZ+0x48], R9 ;  /* 0x00004809160085a7 */ /* 0x000ea4000800007f */
[----:B--2---:R-:W-:Y:S05]  /*8820*/  @!P0 BRA `(.L_x_162) ;  /* 0xfffffffc00f08947 */ /* 0x004fea000383ffff */
[----:B------:R-:W-:Y:S05]  /*8830*/  BRA `(.L_x_186) ;  /* 0xffffffec00ac7947 */ /* 0x000fea000383ffff */
.L_x_170:
[----:B------:R-:W-:Y:S01]  /*8840*/  BSSY B0, `(.L_x_187) ;  /* 0x0000006000007945 */ /* 0x000fe20003800000 */
[----:B------:R-:W-:-:S07]  /*8850*/  IMAD.MOV.U32 R8, RZ, RZ, -0x1 ;  /* 0xffffffffff087424 */ /* 0x000fce00078e00ff */
[----:B------:R-:W-:Y:S05]  /*8860*/  WARPSYNC.COLLECTIVE R8, `(.L_x_188) ;  /* 0x00000000080c7348 */ /* 0x000fea0003c00000 */
[----:B------:R-:W-:Y:S02]  /*8870*/  ELECT P0, UR62, PT ;  /* 0x00000000003e782f */ /* 0x000fe40003800000 */
[----:B------:R-:W-:Y:S01]  /*8880*/  MOV R8, UR62 ;  /* 0x0000003e00087c02 */ /* 0x000fe20008000f00 */
[----:B------:R-:W-:Y:S10]  /*8890*/  ENDCOLLECTIVE ;  /* 0x000000000000791b */ /* 0x000ff40003800000 */
.L_x_188:
[----:B------:R-:W-:Y:S05]  /*88a0*/  BSYNC B0 ;  /* 0x0000000000007941 */ /* 0x000fea0003800000 */
.L_x_187:
[----:B------:R-:W-:Y:S05]  /*88b0*/  BRA `(.L_x_189) ;  /* 0xfffffff8002c7947 */ /* 0x000fea000383ffff */
.L_x_174:
[----:B0-----:R0:W1:Y:S02]  /*88c0*/  SYNCS.PHASECHK.TRANS64.TRYWAIT P0, [R6+URZ], R3 ;  /* 0x00000003060075a7 */ /* 0x001064000800017f */
[----:B-1----:R-:W-:Y:S05]  /*88d0*/  @!P0 NANOSLEEP.SYNCS 0x989680 ;  /* 0x009896800000895d */ /* 0x002fea0003900000 */
[----:B------:R-:W1:Y:S02]  /*88e0*/  @!P0 SYNCS.PHASECHK.TRANS64 P0, [R6+URZ], R3 ;  /* 0x00000003060085a7 */ /* 0x000e64000800007f */
[----:B-1----:R-:W-:Y:S05]  /*88f0*/  @!P0 BRA `(.L_x_174) ;  /* 0xfffffffc00f08947 */ /* 0x002fea000383ffff */
[----:B------:R-:W-:Y:S05]  /*8900*/  BRA `(.L_x_190) ;  /* 0xfffffff8006c7947 */ /* 0x000fea000383ffff */
.L_x_175:
[----:B0-----:R0:W1:Y:S02]  /*8910*/  SYNCS.PHASECHK.TRANS64.TRYWAIT P0, [R7+URZ], R4 ;  /* 0x00000004070075a7 */ /* 0x001064000800017f */
[----:B-1----:R-:W-:Y:S05]  /*8920*/  @!P0 NANOSLEEP.SYNCS 0x989680 ;  /* 0x009896800000895d */ /* 0x002fea0003900000 */
[----:B------:R-:W1:Y:S02]  /*8930*/  @!P0 SYNCS.PHASECHK.TRANS64 P0, [R7+URZ], R4 ;  /* 0x00000004070085a7 */ /* 0x000e64000800007f */
[----:B-1----:R-:W-:Y:S05]  /*8940*/  @!P0 BRA `(.L_x_175) ;  /* 0xfffffffc00f08947 */ /* 0x002fea000383ffff */
[----:B------:R-:W-:Y:S05]  /*8950*/  BRA `(.L_x_191) ;  /* 0xfffffff8007c7947 */ /* 0x000fea000383ffff */
.L_x_176:
[----:B0-----:R0:W1:Y:S02]  /*8960*/  SYNCS.PHASECHK.TRANS64.TRYWAIT P0, [R6+URZ], R5 ;  /* 0x00000005060075a7 */ /* 0x001064000800017f */
[----:B-1----:R-:W-:Y:S05]  /*8970*/  @!P0 NANOSLEEP.SYNCS 0x989680 ;  /* 0x009896800000895d */ /* 0x002fea0003900000 */
[----:B------:R-:W1:Y:S02]  /*8980*/  @!P0 SYNCS.PHASECHK.TRANS64 P0, [R6+URZ], R5 ;  /* 0x00000005060085a7 */ /* 0x000e64000800007f */
[----:B-1----:R-:W-:Y:S05]  /*8990*/  @!P0 BRA `(.L_x_176) ;  /* 0xfffffffc00f08947 */ /* 0x002fea000383ffff */
[----:B------:R-:W-:Y:S05]  /*89a0*/  BRA `(.L_x_192) ;  /* 0xfffffff8008c7947 */ /* 0x000fea000383ffff */
.L_x_177:
[----:B0-----:R0:W1:Y:S02]  /*89b0*/  SYNCS.PHASECHK.TRANS64.TRYWAIT P0, [R9+URZ], R4 ;  /* 0x00000004090075a7 */ /* 0x001064000800017f */
[----:B-1----:R-:W-:Y:S05]  /*89c0*/  @!P0 NANOSLEEP.SYNCS 0x989680 ;  /* 0x009896800000895d */ /* 0x002fea0003900000 */
[----:B------:R-:W1:Y:S02]  /*89d0*/  @!P0 SYNCS.PHASECHK.TRANS64 P0, [R9+URZ], R4 ;  /* 0x00000004090085a7 */ /* 0x000e64000800007f */
[----:B-1----:R-:W-:Y:S05]  /*89e0*/  @!P0 BRA `(.L_x_177) ;  /* 0xfffffffc00f08947 */ /* 0x002fea000383ffff */
[----:B------:R-:W-:Y:S05]  /*89f0*/  BRA `(.L_x_193) ;  /* 0xfffffff8009c7947 */ /* 0x000fea000383ffff */
.L_x_178:
[----:B0-----:R0:W1:Y:S02]  /*8a00*/  SYNCS.PHASECHK.TRANS64.TRYWAIT P0, [R6+URZ], R5 ;  /* 0x00000005060075a7 */ /* 0x001064000800017f */
[----:B-1----:R-:W-:Y:S05]  /*8a10*/  @!P0 NANOSLEEP.SYNCS 0x989680 ;  /* 0x009896800000895d */ /* 0x002fea0003900000 */
[----:B------:R-:W1:Y:S02]  /*8a20*/  @!P0 SYNCS.PHASECHK.TRANS64 P0, [R6+URZ], R5 ;  /* 0x00000005060085a7 */ /* 0x000e64000800007f */
[----:B-1----:R-:W-:Y:S05]  /*8a30*/  @!P0 BRA `(.L_x_178) ;  /* 0xfffffffc00f08947 */ /* 0x002fea000383ffff */
[----:B------:R-:W-:Y:S05]  /*8a40*/  BRA `(.L_x_194) ;  /* 0xfffffff800ac7947 */ /* 0x000fea000383ffff */
.L_x_179:
[----:B0-----:R0:W1:Y:S02]  /*8a50*/  SYNCS.PHASECHK.TRANS64.TRYWAIT P0, [R9+URZ], R4 ;  /* 0x00000004090075a7 */ /* 0x001064000800017f */
[----:B-1----:R-:W-:Y:S05]  /*8a60*/  @!P0 NANOSLEEP.SYNCS 0x989680 ;  /* 0x009896800000895d */ /* 0x002fea0003900000 */
[----:B------:R-:W1:Y:S02]  /*8a70*/  @!P0 SYNCS.PHASECHK.TRANS64 P0, [R9+URZ], R4 ;  /* 0x00000004090085a7 */ /* 0x000e64000800007f */
[----:B-1----:R-:W-:Y:S05]  /*8a80*/  @!P0 BRA `(.L_x_179) ;  /* 0xfffffffc00f08947 */ /* 0x002fea000383ffff */
[----:B------:R-:W-:Y:S05]  /*8a90*/  BRA `(.L_x_195) ;  /* 0xfffffff800bc7947 */ /* 0x000fea000383ffff */
.L_x_180:
[----:B0-----:R0:W1:Y:S02]  /*8aa0*/  SYNCS.PHASECHK.TRANS64.TRYWAIT P0, [R10+URZ], R5 ;  /* 0x000000050a0075a7 */ /* 0x001064000800017f */
[----:B-1----:R-:W-:Y:S05]  /*8ab0*/  @!P0 NANOSLEEP.SYNCS 0x989680 ;  /* 0x009896800000895d */ /* 0x002fea0003900000 */
[----:B------:R-:W1:Y:S02]  /*8ac0*/  @!P0 SYNCS.PHASECHK.TRANS64 P0, [R10+URZ], R5 ;  /* 0x000000050a0085a7 */ /* 0x000e64000800007f */
[----:B-1----:R-:W-:Y:S05]  /*8ad0*/  @!P0 BRA `(.L_x_180) ;  /* 0xfffffffc00f08947 */ /* 0x002fea000383ffff */
[----:B------:R-:W-:Y:S05]  /*8ae0*/  BRA `(.L_x_196) ;  /* 0xfffffff800cc7947 */ /* 0x000fea000383ffff */
.L_x_181:
[----:B-1----:R1:W2:Y:S02]  /*8af0*/  SYNCS.PHASECHK.TRANS64.TRYWAIT P0, [R11+URZ], R6 ;  /* 0x000000060b0075a7 */ /* 0x0022a4000800017f */
[----:B--2---:R-:W-:Y:S05]  /*8b00*/  @!P0 NANOSLEEP.SYNCS 0x989680 ;  /* 0x009896800000895d */ /* 0x004fea0003900000 */
[----:B------:R-:W2:Y:S02]  /*8b10*/  @!P0 SYNCS.PHASECHK.TRANS64 P0, [R11+URZ], R6 ;  /* 0x000000060b0085a7 */ /* 0x000ea4000800007f */
[----:B--2---:R-:W-:Y:S05]  /*8b20*/  @!P0 BRA `(.L_x_181) ;  /* 0xfffffffc00f08947 */ /* 0x004fea000383ffff */
[----:B------:R-:W-:Y:S05]  /*8b30*/  BRA `(.L_x_197) ;  /* 0xfffffff800d47947 */ /* 0x000fea000383ffff */
.L_x_198:
[----:B------:R-:W-:-:S00]  /*8b40*/  BRA `(.L_x_198) ;  /* 0xfffffffc00fc7947 */ /* 0x000fc0000383ffff */
[----:B------:R-:W-:-:S00]  /*8b50*/  NOP ;  /* 0x0000000000007918 */ /* 0x000fc00000000000 */
        /* <DEDUP_REMOVED lines=10> */
.L_x_199:


//--------------------- .nv.shared._ZN7cutlass13device_kernelINS_4gemm6kernel13GemmUniversalIN4cute5tupleIJiiiiEEENS1_10collective13CollectiveMmaINS1_40MainloopSm90TmaGmmaWarpSpecializedSparseILi9ENS5_IJNS4_1CILi2EEENSA_ILi1EEESC_EEENS1_35KernelTmaWarpSpecializedCooperativeEEENS5_IJNSA_ILi128EEESG_NSA_ILi64EEEEEENS_6half_tENS5_IJNS4_6LayoutINS5_IJiNS5_IJSB_iEEEiEEENS5_IJlNS5_IJSC_SB_EEElEEEEENSK_INS5_IJNS5_IJNS5_IJNSA_ILi8EEESB_NSA_ILi4EEEEEEiEEENS5_IJNS5_IJNSA_ILi16EEESB_SB_EEEiEEEiEEENS5_IJNS5_IJNS5_IJSH_SU_NSA_ILi1024EEEEEENSA_ILi4096EEEEEENS5_IJNS5_IJSC_NSA_ILi512EEENSA_ILi32EEEEEElEEElEEEEEEEESJ_NS5_IJlSC_lEEENS4_8TiledMMAINS4_8MMA_AtomIJNS4_4SM904GMMA6SPARSE27GMMA_64x128x32_F32F16F16_SSILNS1D_5MajorE0ELS1G_0ELNS1D_7ScaleInE1ELS1H_1ELNS1D_9SparseSelE0EEEEEENSK_ISD_NS5_IJSC_NSA_ILi0EEES1L_EEEEENS5_IJNS4_10UnderscoreES1O_S1O_EEEEENS4_13SM90_TMA_LOADENS4_14ComposedLayoutINS4_7SwizzleILi2ELi4ELi3EEENS4_25smem_sparse_ptr_flag_bitsILi2ELi16EEENSK_INS5_IJNS5_IJSC_SQ_EEENS5_IJSB_S13_EEEEEENS5_IJNS5_IJS1L_SH_EEESN_EEEEEEEvNS4_8identityENS4_23SM90_TMA_LOAD_MULTICASTENS1S_INS1T_ILi3ELi4ELi3EEENS4_18smem_ptr_flag_bitsILi16EEENSK_INS5_IJSQ_SH_EEENS5_IJSH_SC_EEEEEEEvS24_EENS_8epilogue10collective6detail29Sm90TmaWarpSpecializedAdapterINS2F_15DefaultEpilogueIfNS5_IJSC_llEEES2J_NS2E_6thread17LinearCombinationIfLi1EffLNS2K_9ScaleType4KindE0ELNS_15FloatRoundStyleE2EfEENS1_15EpilogueDefaultEEEEEvvEEEEvNT_6ParamsE --------------------------
	.section	.nv.shared._ZN7cutlass13device_kernelINS_4gemm6kernel13GemmUniversalIN4cute5tupleIJiiiiEEENS1_10collective13CollectiveMmaINS1_40MainloopSm90TmaGmmaWarpSpecializedSparseILi9ENS5_IJNS4_1CILi2EEENSA_ILi1EEESC_EEENS1_35KernelTmaWarpSpecializedCooperativeEEENS5_IJNSA_ILi128EEESG_NSA_ILi64EEEEEENS_6half_tENS5_IJNS4_6LayoutINS5_IJiNS5_IJSB_iEEEiEEENS5_IJlNS5_IJSC_SB_EEElEEEEENSK_INS5_IJNS5_IJNS5_IJNSA_ILi8EEESB_NSA_ILi4EEEEEEiEEENS5_IJNS5_IJNSA_ILi16EEESB_SB_EEEiEEEiEEENS5_IJNS5_IJNS5_IJSH_SU_NSA_ILi1024EEEEEENSA_ILi4096EEEEEENS5_IJNS5_IJSC_NSA_ILi512EEENSA_ILi32EEEEEElEEElEEEEEEEESJ_NS5_IJlSC_lEEENS4_8TiledMMAINS4_8MMA_AtomIJNS4_4SM904GMMA6SPARSE27GMMA_64x128x32_F32F16F16_SSILNS1D_5MajorE0ELS1G_0ELNS1D_7ScaleInE1ELS1H_1ELNS1D_9SparseSelE0EEEEEENSK_ISD_NS5_IJSC_NSA_ILi0EEES1L_EEEEENS5_IJNS4_10UnderscoreES1O_S1O_EEEEENS4_13SM90_TMA_LOADENS4_14ComposedLayoutINS4_7SwizzleILi2ELi4ELi3EEENS4_25smem_sparse_ptr_flag_bitsILi2ELi16EEENSK_INS5_IJNS5_IJSC_SQ_EEENS5_IJSB_S13_EEEEEENS5_IJNS5_IJS1L_SH_EEESN_EEEEEEEvNS4_8identityENS4_23SM90_TMA_LOAD_MULTICASTENS1S_INS1T_ILi3ELi4ELi3EEENS4_18smem_ptr_flag_bitsILi16EEENSK_INS5_IJSQ_SH_EEENS5_IJSH_SC_EEEEEEEvS24_EENS_8epilogue10collective6detail29Sm90TmaWarpSpecializedAdapterINS2F_15DefaultEpilogueIfNS5_IJSC_llEEES2J_NS2E_6thread17LinearCombinationIfLi1EffLNS2K_9ScaleType4KindE0ELNS_15FloatRoundStyleE2EfEENS1_15EpilogueDefaultEEEEEvvEEEEvNT_6ParamsE,"aw",@nobits
	.sectionflags	@""
	.align	16
	.zero		1024


//--------------------- .nv.shared.reserved.0     --------------------------
	.section	.nv.shared.reserved.0,"aw",@nobits
	.weak		__nv_reservedSMEM_offset_0_alias
	.size		__nv_reservedSMEM_offset_0_alias, 0, 0
	.other		__nv_reservedSMEM_offset_0_alias,@"STO_CUDA_RESERVED_SHARED STV_DEFAULT"
__nv_reservedSMEM_offset_0_alias:
	.zero		0


//--------------------- .nv.global                --------------------------
	.section	.nv.global,"aw",@nobits
.nv.global:
	.type		_ZN39_INTERNAL_61be299b_4_k_cu_64bbfb22_28014cute1_E,@object
	.size		_ZN39_INTERNAL_61be299b_4_k_cu_64bbfb22_28014cute1_E,(_ZN39_INTERNAL_61be299b_4_k_cu_64bbfb22_28014cuda3std3__45__cpo6cbeginE - _ZN39_INTERNAL_61be299b_4_k_cu_64bbfb22_28014cute1_E)
_ZN39_INTERNAL_61be299b_4_k_cu_64bbfb22_28014cute1_E:
	.zero		1
	.type		_ZN39_INTERNAL_61be299b_4_k_cu_64bbfb22_28014cuda3std3__45__cpo6cbeginE,@object
	.size		_ZN39_INTERNAL_61be299b_4_k_cu_64bbfb22_28014cuda3std3__45__cpo6cbeginE,(_ZN39_INTERNAL_61be299b_4_k_cu_64bbfb22_28014cuda3std3__48in_placeE - _ZN39_INTERNAL_61be299b_4_k_cu_64bbfb22_28014cuda3std3__45__cpo6cbeginE)
_ZN39_INTERNAL_61be299b_4_k_cu_64bbfb22_28014cuda3std3__45__cpo6cbeginE:
	.zero		1
	.type		_ZN39_INTERNAL_61be299b_4_k_cu_64bbfb22_28014cuda3std3__48in_placeE,@object
	.size		_ZN39_INTERNAL_61be299b_4_k_cu_64bbfb22_28014cuda3std3__48in_placeE,(_ZN39_INTERNAL_61be299b_4_k_cu_64bbfb22_28014cuda3std6ranges3__45__cpo9iter_moveE - _ZN39_INTERNAL_61be299b_4_k_cu_64bbfb22_28014cuda3std3__48in_placeE)
_ZN39_INTERNAL_61be299b_4_k_cu_64bbfb22_28014cuda3std3__48in_placeE:
	.zero		1
	.type		_ZN39_INTERNAL_61be299b_4_k_cu_64bbfb22_28014cuda3std6ranges3__45__cpo9iter_moveE,@object
	.size		_ZN39_INTERNAL_61be299b_4_k_cu_64bbfb22_28014cuda3std6ranges3__45__cpo9iter_moveE,(_ZN39_INTERNAL_61be299b_4_k_cu_64bbfb22_28014cuda3std3__45__cpo5beginE - _ZN39_INTERNAL_61be299b_4_k_cu_64bbfb22_28014cuda3std6ranges3__45__cpo9iter_moveE)
_ZN39_INTERNAL_61be299b_4_k_cu_64bbfb22_28014cuda3std6ranges3__45__cpo9iter_moveE:
	.zero		1
	.type		_ZN39_INTERNAL_61be299b_4_k_cu_64bbfb22_28014cuda3std3__45__cpo5beginE,@object
	.size		_ZN39_INTERNAL_61be299b_4_k_cu_64bbfb22_28014cuda3std3__45__cpo5beginE,(_ZN39_INTERNAL_61be299b_4_k_cu_64bbfb22_28014cuda3std3__441_GLOBAL__N__61be299b_4_k_cu_64bbfb22_28016ignoreE - _ZN39_INTERNAL_61be299b_4_k_cu_64bbfb22_28014cuda3std3__45__cpo5beginE)
_ZN39_INTERNAL_61be299b_4_k_cu_64bbfb22_28014cuda3std3__45__cpo5beginE:
	.zero		1
	.type		_ZN39_INTERNAL_61be299b_4_k_cu_64bbfb22_28014cuda3std3__441_GLOBAL__N__61be299b_4_k_cu_64bbfb22_28016ignoreE,@object
	.size		_ZN39_INTERNAL_61be299b_4_k_cu_64bbfb22_28014cuda3std3__441_GLOBAL__N__61be299b_4_k_cu_64bbfb22_28016ignoreE,(_ZN39_INTERNAL_61be299b_4_k_cu_64bbfb22_28014cute7productE - _ZN39_INTERNAL_61be299b_4_k_cu_64bbfb22_28014cuda3std3__441_GLOBAL__N__61be299b_4_k_cu_64bbfb22_28016ignoreE)
_ZN39_INTERNAL_61be299b_4_k_cu_64bbfb22_28014cuda3std3__441_GLOBAL__N__61be299b_4_k_cu_64bbfb22_28016ignoreE:
	.zero		1
	.type		_ZN39_INTERNAL_61be299b_4_k_cu_64bbfb22_28014cute7productE,@object
	.size		_ZN39_INTERNAL_61be299b_4_k_cu_64bbfb22_28014cute7productE,(_ZN39_INTERNAL_61be299b_4_k_cu_64bbfb22_28014cuda3std3__45__cpo3endE - _ZN39_INTERNAL_61be299b_4_k_cu_64bbfb22_28014cute7productE)
_ZN39_INTERNAL_61be299b_4_k_cu_64bbfb22_28014cute7productE:
	.zero		1
	.type		_ZN39_INTERNAL_61be299b_4_k_cu_64bbfb22_28014cuda3std3__45__cpo3endE,@object
	.size		_ZN39_INTERNAL_61be299b_4_k_cu_64bbfb22_28014cuda3std3__45__cpo3endE,(_ZN39_INTERNAL_61be299b_4_k_cu_64bbfb22_28014cuda3std3__419piecewise_constructE - _ZN39_INTERNAL_61be299b_4_k_cu_64bbfb22_28014cuda3std3__45__cpo3endE)
_ZN39_INTERNAL_61be299b_4_k_cu_64bbfb22_28014cuda3std3__45__cpo3endE:
	.zero		1
	.type		_ZN39_INTERNAL_61be299b_4_k_cu_64bbfb22_28014cuda3std3__419piecewise_constructE,@object
	.size		_ZN39_INTERNAL_61be299b_4_k_cu_64bbfb22_28014cuda3std3__419piecewise_constructE,(_ZN39_INTERNAL_61be299b_4_k_cu_64bbfb22_28014cuda3std3__45__cpo4cendE - _ZN39_INTERNAL_61be299b_4_k_cu_64bbfb22_28014cuda3std3__419piecewise_constructE)
_ZN39_INTERNAL_61be299b_4_k_cu_64bbfb22_28014cuda3std3__419piecewise_constructE:
	.zero		1
	.type		_ZN39_INTERNAL_61be299b_4_k_cu_64bbfb22_28014cuda3std3__45__cpo4cendE,@object
	.size		_ZN39_INTERNAL_61be299b_4_k_cu_64bbfb22_28014cuda3std3__45__cpo4cendE,(_ZN39_INTERNAL_61be299b_4_k_cu_64bbfb22_28014cuda3std6ranges3__45__cpo4swapE - _ZN39_INTERNAL_61be299b_4_k_cu_64bbfb22_28014cuda3std3__45__cpo4cendE)
_ZN39_INTERNAL_61be299b_4_k_cu_64bbfb22_28014cuda3std3__45__cpo4cendE:
	.zero		1
	.type		_ZN39_INTERNAL_61be299b_4_k_cu_64bbfb22_28014cuda3std6ranges3__45__cpo4swapE,@object
	.size		_ZN39_INTERNAL_61be299b_4_k_cu_64bbfb22_28014cuda3std6ranges3__45__cpo4swapE,(.L_7 - _ZN39_INTERNAL_61be299b_4_k_cu_64bbfb22_28014cuda3std6ranges3__45__cpo4swapE)
_ZN39_INTERNAL_61be299b_4_k_cu_64bbfb22_28014cuda3std6ranges3__45__cpo4swapE:
	.zero		1
.L_7:


//--------------------- .nv.constant0._ZN7cutlass13device_kernelINS_4gemm6kernel13GemmUniversalIN4cute5tupleIJiiiiEEENS1_10collective13CollectiveMmaINS1_40MainloopSm90TmaGmmaWarpSpecializedSparseILi9ENS5_IJNS4_1CILi2EEENSA_ILi1EEESC_EEENS1_35KernelTmaWarpSpecializedCooperativeEEENS5_IJNSA_ILi128EEESG_NSA_ILi64EEEEEENS_6half_tENS5_IJNS4_6LayoutINS5_IJiNS5_IJSB_iEEEiEEENS5_IJlNS5_IJSC_SB_EEElEEEEENSK_INS5_IJNS5_IJNS5_IJNSA_ILi8EEESB_NSA_ILi4EEEEEEiEEENS5_IJNS5_IJNSA_ILi16EEESB_SB_EEEiEEEiEEENS5_IJNS5_IJNS5_IJSH_SU_NSA_ILi1024EEEEEENSA_ILi4096EEEEEENS5_IJNS5_IJSC_NSA_ILi512EEENSA_ILi32EEEEEElEEElEEEEEEEESJ_NS5_IJlSC_lEEENS4_8TiledMMAINS4_8MMA_AtomIJNS4_4SM904GMMA6SPARSE27GMMA_64x128x32_F32F16F16_SSILNS1D_5MajorE0ELS1G_0ELNS1D_7ScaleInE1ELS1H_1ELNS1D_9SparseSelE0EEEEEENSK_ISD_NS5_IJSC_NSA_ILi0EEES1L_EEEEENS5_IJNS4_10UnderscoreES1O_S1O_EEEEENS4_13SM90_TMA_LOADENS4_14ComposedLayoutINS4_7SwizzleILi2ELi4ELi3EEENS4_25smem_sparse_ptr_flag_bitsILi2ELi16EEENSK_INS5_IJNS5_IJSC_SQ_EEENS5_IJSB_S13_EEEEEENS5_IJNS5_IJS1L_SH_EEESN_EEEEEEEvNS4_8identityENS4_23SM90_TMA_LOAD_MULTICASTENS1S_INS1T_ILi3ELi4ELi3EEENS4_18smem_ptr_flag_bitsILi16EEENSK_INS5_IJSQ_SH_EEENS5_IJSH_SC_EEEEEEEvS24_EENS_8epilogue10collective6detail29Sm90TmaWarpSpecializedAdapterINS2F_15DefaultEpilogueIfNS5_IJSC_llEEES2J_NS2E_6thread17LinearCombinationIfLi1EffLNS2K_9ScaleType4KindE0ELNS_15FloatRoundStyleE2EfEENS1_15EpilogueDefaultEEEEEvvEEEEvNT_6ParamsE --------------------------
	.section	.nv.constant0._ZN7cutlass13device_kernelINS_4gemm6kernel13GemmUniversalIN4cute5tupleIJiiiiEEENS1_10collective13CollectiveMmaINS1_40MainloopSm90TmaGmmaWarpSpecializedSparseILi9ENS5_IJNS4_1CILi2EEENSA_ILi1EEESC_EEENS1_35KernelTmaWarpSpecializedCooperativeEEENS5_IJNSA_ILi128EEESG_NSA_ILi64EEEEEENS_6half_tENS5_IJNS4_6LayoutINS5_IJiNS5_IJSB_iEEEiEEENS5_IJlNS5_IJSC_SB_EEElEEEEENSK_INS5_IJNS5_IJNS5_IJNSA_ILi8EEESB_NSA_ILi4EEEEEEiEEENS5_IJNS5_IJNSA_ILi16EEESB_SB_EEEiEEEiEEENS5_IJNS5_IJNS5_IJSH_SU_NSA_ILi1024EEEEEENSA_ILi4096EEEEEENS5_IJNS5_IJSC_NSA_ILi512EEENSA_ILi32EEEEEElEEElEEEEEEEESJ_NS5_IJlSC_lEEENS4_8TiledMMAINS4_8MMA_AtomIJNS4_4SM904GMMA6SPARSE27GMMA_64x128x32_F32F16F16_SSILNS1D_5MajorE0ELS1G_0ELNS1D_7ScaleInE1ELS1H_1ELNS1D_9SparseSelE0EEEEEENSK_ISD_NS5_IJSC_NSA_ILi0EEES1L_EEEEENS5_IJNS4_10UnderscoreES1O_S1O_EEEEENS4_13SM90_TMA_LOADENS4_14ComposedLayoutINS4_7SwizzleILi2ELi4ELi3EEENS4_25smem_sparse_ptr_flag_bitsILi2ELi16EEENSK_INS5_IJNS5_IJSC_SQ_EEENS5_IJSB_S13_EEEEEENS5_IJNS5_IJS1L_SH_EEESN_EEEEEEEvNS4_8identityENS4_23SM90_TMA_LOAD_MULTICASTENS1S_INS1T_ILi3ELi4ELi3EEENS4_18smem_ptr_flag_bitsILi16EEENSK_INS5_IJSQ_SH_EEENS5_IJSH_SC_EEEEEEEvS24_EENS_8epilogue10collective6detail29Sm90TmaWarpSpecializedAdapterINS2F_15DefaultEpilogueIfNS5_IJSC_llEEES2J_NS2E_6thread17LinearCombinationIfLi1EffLNS2K_9ScaleType4KindE0ELNS_15FloatRoundStyleE2EfEENS1_15EpilogueDefaultEEEEEvvEEEEvNT_6ParamsE,"a",@progbits
	.sectionflags	@""
	.align	4
.nv.constant0._ZN7cutlass13device_kernelINS_4gemm6kernel13GemmUniversalIN4cute5tupleIJiiiiEEENS1_10collective13CollectiveMmaINS1_40MainloopSm90TmaGmmaWarpSpecializedSparseILi9ENS5_IJNS4_1CILi2EEENSA_ILi1EEESC_EEENS1_35KernelTmaWarpSpecializedCooperativeEEENS5_IJNSA_ILi128EEESG_NSA_ILi64EEEEEENS_6half_tENS5_IJNS4_6LayoutINS5_IJiNS5_IJSB_iEEEiEEENS5_IJlNS5_IJSC_SB_EEElEEEEENSK_INS5_IJNS5_IJNS5_IJNSA_ILi8EEESB_NSA_ILi4EEEEEEiEEENS5_IJNS5_IJNSA_ILi16EEESB_SB_EEEiEEEiEEENS5_IJNS5_IJNS5_IJSH_SU_NSA_ILi1024EEEEEENSA_ILi4096EEEEEENS5_IJNS5_IJSC_NSA_ILi512EEENSA_ILi32EEEEEElEEElEEEEEEEESJ_NS5_IJlSC_lEEENS4_8TiledMMAINS4_8MMA_AtomIJNS4_4SM904GMMA6SPARSE27GMMA_64x128x32_F32F16F16_SSILNS1D_5MajorE0ELS1G_0ELNS1D_7ScaleInE1ELS1H_1ELNS1D_9SparseSelE0EEEEEENSK_ISD_NS5_IJSC_NSA_ILi0EEES1L_EEEEENS5_IJNS4_10UnderscoreES1O_S1O_EEEEENS4_13SM90_TMA_LOADENS4_14ComposedLayoutINS4_7SwizzleILi2ELi4ELi3EEENS4_25smem_sparse_ptr_flag_bitsILi2ELi16EEENSK_INS5_IJNS5_IJSC_SQ_EEENS5_IJSB_S13_EEEEEENS5_IJNS5_IJS1L_SH_EEESN_EEEEEEEvNS4_8identityENS4_23SM90_TMA_LOAD_MULTICASTENS1S_INS1T_ILi3ELi4ELi3EEENS4_18smem_ptr_flag_bitsILi16EEENSK_INS5_IJSQ_SH_EEENS5_IJSH_SC_EEEEEEEvS24_EENS_8epilogue10collective6detail29Sm90TmaWarpSpecializedAdapterINS2F_15DefaultEpilogueIfNS5_IJSC_llEEES2J_NS2E_6thread17LinearCombinationIfLi1EffLNS2K_9ScaleType4KindE0ELNS_15FloatRoundStyleE2EfEENS1_15EpilogueDefaultEEEEEvvEEEEvNT_6ParamsE:
	.zero		1920


//--------------------- SYMBOLS --------------------------

	.type		.nv.reservedSmem.offset0,@object
	.size		.nv.reservedSmem.offset0,0x4
